def gluon_tcgen05(
    a_ptr,
    b_ptr,
    c_ptr,
    M,
    N,
    K,
    stride_am,
    stride_bk,
    stride_cm,
    BLOCK_M: gl.constexpr,
    BLOCK_N: gl.constexpr,
    BLOCK_K: gl.constexpr,
    DTYPE: gl.constexpr,
    A_LAYOUT: gl.constexpr,
    B_LAYOUT: gl.constexpr,
    C_LAYOUT: gl.constexpr,
    B_SHAPE: gl.constexpr,
    TMEM_LAYOUT: gl.constexpr,
    TMEM_REG: gl.constexpr,
    TRANS_B: gl.constexpr,
    NUM_BUFFERS: gl.constexpr,
):
    a_desc = tma.make_tensor_descriptor(
        a_ptr, [M, K], [stride_am, 1], [BLOCK_M, BLOCK_K], A_LAYOUT
    )
    b_desc = tma.make_tensor_descriptor(
        b_ptr,
        [N, K] if TRANS_B else [K, N],
        [stride_bk, 1],
        B_SHAPE,
        B_LAYOUT,
    )
    c_desc = tma.make_tensor_descriptor(
        c_ptr, [M, N], [stride_cm, 1], [BLOCK_M, BLOCK_N], C_LAYOUT
    )

    a_bufs = gl.allocate_shared_memory(
        DTYPE, [NUM_BUFFERS, BLOCK_M, BLOCK_K], A_LAYOUT
    )
    b_bufs = gl.allocate_shared_memory(DTYPE, [NUM_BUFFERS] + B_SHAPE, B_LAYOUT)

    pid_m = gl.program_id(0)
    pid_n = gl.program_id(1)
    off_m = pid_m * BLOCK_M
    off_n = pid_n * BLOCK_N

    tma_bars = gl.allocate_shared_memory(
        gl.int64, [NUM_BUFFERS, 1], mbarrier.MBarrierLayout()
    )
    mma_bars = gl.allocate_shared_memory(
        gl.int64, [NUM_BUFFERS, 1], mbarrier.MBarrierLayout()
    )
    for i in gl.static_range(NUM_BUFFERS):
        mbarrier.init(tma_bars.index(i), count=1)
        mbarrier.init(mma_bars.index(i), count=1)

    acc_tmem = allocate_tensor_memory(gl.float32, [BLOCK_M, BLOCK_N], TMEM_LAYOUT)
    idx = 0
    phase = 0
    use_acc = False
    for k in range(0, K, BLOCK_K):
        a = a_bufs.index(idx)
        b = b_bufs.index(idx)
        tma_bar = tma_bars.index(idx)
        mma_bar = mma_bars.index(idx)
        mbarrier.expect(
            tma_bar, a_desc.block_type.nbytes + b_desc.block_type.nbytes
        )
        tma.async_copy_global_to_shared(a_desc, [off_m, k], tma_bar, a)
        tma.async_copy_global_to_shared(
            b_desc, [off_n, k] if TRANS_B else [k, off_n], tma_bar, b
        )
        mbarrier.wait(tma_bar, phase=phase)

        if TRANS_B:
            b = b.permute((1, 0))
        tcgen05_mma(a, b, acc_tmem, use_acc=use_acc)
        tcgen05_commit(mma_bar)
        mbarrier.wait(mma_bar, phase=phase)
        use_acc = True

        idx += 1
        if idx == NUM_BUFFERS:
            idx = 0
            phase ^= 1

    for i in gl.static_range(NUM_BUFFERS):
        mbarrier.invalidate(tma_bars.index(i))
        mbarrier.invalidate(mma_bars.index(i))

    acc = acc_tmem.load(TMEM_REG)
    c_smem = gl.allocate_shared_memory(DTYPE, [BLOCK_M, BLOCK_N], C_LAYOUT)
    c_smem.store(acc.to(DTYPE))
    fence_async_shared()
    tma.async_copy_shared_to_global(c_desc, [off_m, off_n], c_smem)
    tma.store_wait(pendings=0)

# config = {"BLOCK_K": 128, "BLOCK_M": 64, "BLOCK_N": 64, "arch": "sm_100", "dtype": "fp8e4m3", "num_buffers": 2, "num_warps": 4, "trans_b": 0}
# arch = sm_100


// ===== COMPILED SASS (sm_100a) =====

	.target	sm_100a

	.elftype	@"ET_EXEC"


//--------------------- .note.nv.tkinfo           --------------------------
	.section	.note.nv.tkinfo,"",@"SHT_NOTE"
	.sectionflags	@"SHF_NOTE_NV_TKINFO"
	.tkinfo
        /*0018*/ 	.word	0x00000081
        /*0030*/ 	.string	""
        /*0030*/ 	.string	"ptxas-blackwell"
        /*0030*/ 	.string	"Cuda compilation tools, release 12.9, V12.9.86"
        /*0030*/ 	.string	"Build cuda_12.9.r12.9/compiler.36037853_0"
        /*0030*/ 	.string	"-v  -suppress-debug-info  -lineinfo  -arch sm_100a "



//--------------------- .note.nv.cuver            --------------------------
	.section	.note.nv.cuver,"",@"SHT_NOTE"
	.sectionflags	@"SHF_NOTE_NV_CUVER"
        /*0018*/ 	.short	0x0001
        /*001a*/ 	.short	0x0064
        /*001c*/ 	.short	0x0001
        /*001e*/ 	.short	0x0000
        /*0020*/ 	.short	0x0001
        /*0022*/ 	.short	0x0000


//--------------------- .nv.info                  --------------------------
	.section	.nv.info,"",@"SHT_CUDA_INFO"
	.align	4


	//----- nvinfo : EIATTR_REGCOUNT
	.align		4
        /*0000*/ 	.byte	0x04, 0x2f
        /*0002*/ 	.short	(.L_4 - .L_3)
	.align		4
.L_3:
        /*0004*/ 	.word	index@(gluon_tcgen05)
        /*0008*/ 	.word	0x00000027


	//----- nvinfo : EIATTR_FRAME_SIZE
	.align		4
.L_4:
        /*000c*/ 	.byte	0x04, 0x11
        /*000e*/ 	.short	(.L_6 - .L_5)
	.align		4
.L_5:
        /*0010*/ 	.word	index@($__internal_2_$__cuda_sm10x_tcgen05_guardrail_trap_unallocated_columns_being_dealloced)
        /*0014*/ 	.word	0x00000000


	//----- nvinfo : EIATTR_FRAME_SIZE
	.align		4
.L_6:
        /*0018*/ 	.byte	0x04, 0x11
        /*001a*/ 	.short	(.L_8 - .L_7)
	.align		4
.L_7:
        /*001c*/ 	.word	index@($__internal_1_$__cuda_sm10x_tcgen05_guardrail_trap_phase_invalid_during_alloc)
        /*0020*/ 	.word	0x00000000


	//----- nvinfo : EIATTR_FRAME_SIZE
	.align		4
.L_8:
        /*0024*/ 	.byte	0x04, 0x11
        /*0026*/ 	.short	(.L_10 - .L_9)
	.align		4
.L_9:
        /*0028*/ 	.word	index@($__internal_0_$__cuda_sm10x_tcgen05_guardrail_trap_col_being_dealloced_not_returned_by_alloc)
        /*002c*/ 	.word	0x00000000


	//----- nvinfo : EIATTR_FRAME_SIZE
	.align		4
.L_10:
        /*0030*/ 	.byte	0x04, 0x11
        /*0032*/ 	.short	(.L_12 - .L_11)
	.align		4
.L_11:
        /*0034*/ 	.word	index@(gluon_tcgen05)
        /*0038*/ 	.word	0x00000000


	//----- nvinfo : EIATTR_MIN_STACK_SIZE
	.align		4
.L_12:
        /*003c*/ 	.byte	0x04, 0x12
        /*003e*/ 	.short	(.L_14 - .L_13)
	.align		4
.L_13:
        /*0040*/ 	.word	index@(gluon_tcgen05)
        /*0044*/ 	.word	0x00000000
.L_14:


//--------------------- .nv.info.gluon_tcgen05    --------------------------
	.section	.nv.info.gluon_tcgen05,"",@"SHT_CUDA_INFO"
	.sectionflags	@""
	.align	4


	//----- nvinfo : EIATTR_CUDA_API_VERSION
	.align		4
        /*0000*/ 	.byte	0x04, 0x37
        /*0002*/ 	.short	(.L_16 - .L_15)
.L_15:
        /*0004*/ 	.word	0x00000081


	//----- nvinfo : EIATTR_KPARAM_INFO
	.align		4
.L_16:
        /*0008*/ 	.byte	0x04, 0x17
        /*000a*/ 	.short	(.L_18 - .L_17)
.L_17:
        /*000c*/ 	.word	0x00000000
        /*0010*/ 	.short	0x000a
        /*0012*/ 	.short	0x0048
        /*0014*/ 	.byte	0x00, 0xf4, 0x21, 0x00


	//----- nvinfo : EIATTR_KPARAM_INFO
	.align		4
.L_18:
        /*0018*/ 	.byte	0x04, 0x17
        /*001a*/ 	.short	(.L_20 - .L_19)
.L_19:
        /*001c*/ 	.word	0x00000000
        /*0020*/ 	.short	0x0009
        /*0022*/ 	.short	0x0040
        /*0024*/ 	.byte	0x00, 0xf4, 0x21, 0x00


	//----- nvinfo : EIATTR_KPARAM_INFO
	.align		4
.L_20:
        /*0028*/ 	.byte	0x04, 0x17
        /*002a*/ 	.short	(.L_22 - .L_21)
.L_21:
        /*002c*/ 	.word	0x00000000
        /*0030*/ 	.short	0x0008
        /*0032*/ 	.short	0x0038
        /*0034*/ 	.byte	0x00, 0xf0, 0x21, 0x00


	//----- nvinfo : EIATTR_KPARAM_INFO
	.align		4
.L_22:
        /*0038*/ 	.byte	0x04, 0x17
        /*003a*/ 	.short	(.L_24 - .L_23)
.L_23:
        /*003c*/ 	.word	0x00000000
        /*0040*/ 	.short	0x0007
        /*0042*/ 	.short	0x0030
        /*0044*/ 	.byte	0x00, 0xf0, 0x21, 0x00


	//----- nvinfo : EIATTR_KPARAM_INFO
	.align		4
.L_24:
        /*0048*/ 	.byte	0x04, 0x17
        /*004a*/ 	.short	(.L_26 - .L_25)
.L_25:
        /*004c*/ 	.word	0x00000000
        /*0050*/ 	.short	0x0006
        /*0052*/ 	.short	0x0028
        /*0054*/ 	.byte	0x00, 0xf0, 0x21, 0x00


	//----- nvinfo : EIATTR_KPARAM_INFO
	.align		4
.L_26:
        /*0058*/ 	.byte	0x04, 0x17
        /*005a*/ 	.short	(.L_28 - .L_27)
.L_27:
        /*005c*/ 	.word	0x00000000
        /*0060*/ 	.short	0x0005
        /*0062*/ 	.short	0x0020
        /*0064*/ 	.byte	0x00, 0xf0, 0x11, 0x00


	//----- nvinfo : EIATTR_KPARAM_INFO
	.align		4
.L_28:
        /*0068*/ 	.byte	0x04, 0x17
        /*006a*/ 	.short	(.L_30 - .L_29)
.L_29:
        /*006c*/ 	.word	0x00000000
        /*0070*/ 	.short	0x0004
        /*0072*/ 	.short	0x001c
        /*0074*/ 	.byte	0x00, 0xf0, 0x11, 0x00


	//----- nvinfo : EIATTR_KPARAM_INFO
	.align		4
.L_30:
        /*0078*/ 	.byte	0x04, 0x17
        /*007a*/ 	.short	(.L_32 - .L_31)
.L_31:
        /*007c*/ 	.word	0x00000000
        /*0080*/ 	.short	0x0003
        /*0082*/ 	.short	0x0018
        /*0084*/ 	.byte	0x00, 0xf0, 0x11, 0x00


	//----- nvinfo : EIATTR_KPARAM_INFO
	.align		4
.L_32:
        /*0088*/ 	.byte	0x04, 0x17
        /*008a*/ 	.short	(.L_34 - .L_33)
.L_33:
        /*008c*/ 	.word	0x00000000
        /*0090*/ 	.short	0x0002
        /*0092*/ 	.short	0x0010
        /*0094*/ 	.byte	0x00, 0xf4, 0x21, 0x00


	//----- nvinfo : EIATTR_KPARAM_INFO
	.align		4
.L_34:
        /*0098*/ 	.byte	0x04, 0x17
        /*009a*/ 	.short	(.L_36 - .L_35)
.L_35:
        /*009c*/ 	.word	0x00000000
        /*00a0*/ 	.short	0x0001
        /*00a2*/ 	.short	0x0008
        /*00a4*/ 	.byte	0x00, 0xf4, 0x21, 0x00


	//----- nvinfo : EIATTR_KPARAM_INFO
	.align		4
.L_36:
        /*00a8*/ 	.byte	0x04, 0x17
        /*00aa*/ 	.short	(.L_38 - .L_37)
.L_37:
        /*00ac*/ 	.word	0x00000000
        /*00b0*/ 	.short	0x0000
        /*00b2*/ 	.short	0x0000
        /*00b4*/ 	.byte	0x00, 0xf4, 0x21, 0x00


	//----- nvinfo : EIATTR_AT_ENTRY_FRAGMENTS
	.align		4
.L_38:
        /*00b8*/ 	.byte	0x04, 0x4f
        /*00ba*/ 	.short	(.L_40 - .L_39)


	//   ....[0]....
.L_39:
        /*00bc*/ 	.word	0x00000004


	//----- nvinfo : EIATTR_RESERVED_SMEM_USED
	.align		4
.L_40:
        /*00c0*/ 	.byte	0x01, 0x41
	.zero		2


	//----- nvinfo : EIATTR_SPARSE_MMA_MASK
	.align		4
        /*00c4*/ 	.byte	0x03, 0x50
        /*00c6*/ 	.short	0x0000


	//----- nvinfo : EIATTR_TCGEN05_1CTA_USED
	.align		4
        /*00c8*/ 	.byte	0x01, 0x51
	.zero		2


	//----- nvinfo : EIATTR_MAXREG_COUNT
	.align		4
        /*00cc*/ 	.byte	0x03, 0x1b
        /*00ce*/ 	.short	0x00ff


	//----- nvinfo : EIATTR_NUM_BARRIERS
	.align		4
        /*00d0*/ 	.byte	0x02, 0x4c
        /*00d2*/ 	.byte	0x01
	.zero		1


	//----- nvinfo : EIATTR_INT_WARP_WIDE_INSTR_OFFSETS
	.align		4
        /*00d4*/ 	.byte	0x04, 0x31
        /*00d6*/ 	.short	(.L_42 - .L_41)


	//   ....[0]....
.L_41:
        /*00d8*/ 	.word	0x00001640


	//   ....[1]....
        /*00dc*/ 	.word	0x00001660


	//   ....[2]....
        /*00e0*/ 	.word	0x000016f0


	//   ....[3]....
        /*00e4*/ 	.word	0x000018a0


	//   ....[4]....
        /*00e8*/ 	.word	0x000018b0


	//   ....[5]....
        /*00ec*/ 	.word	0x000018c0


	//   ....[6]....
        /*00f0*/ 	.word	0x000018d0


	//   ....[7]....
        /*00f4*/ 	.word	0x00001bf0


	//   ....[8]....
        /*00f8*/ 	.word	0x00001c00


	//   ....[9]....
        /*00fc*/ 	.word	0x00001d70


	//   ....[10]....
        /*0100*/ 	.word	0x00001dc0


	//   ....[11]....
        /*0104*/ 	.word	0x00001dd0


	//   ....[12]....
        /*0108*/ 	.word	0x00001e00


	//   ....[13]....
        /*010c*/ 	.word	0x000020f0


	//   ....[14]....
        /*0110*/ 	.word	0x00002100


	//   ....[15]....
        /*0114*/ 	.word	0x000023d0


	//   ....[16]....
        /*0118*/ 	.word	0x000023e0


	//   ....[17]....
        /*011c*/ 	.word	0x00002720


	//   ....[18]....
        /*0120*/ 	.word	0x00002770


	//----- nvinfo : EIATTR_COOP_GROUP_MASK_REGIDS
	.align		4
.L_42:
        /*0124*/ 	.byte	0x04, 0x29
        /*0126*/ 	.short	(.L_44 - .L_43)


	//   ....[0]....
.L_43:
        /*0128*/ 	.word	0xffffffff


	//   ....[1]....
        /*012c*/ 	.word	0xffffffff


	//   ....[2]....
        /*0130*/ 	.word	0xffffffff


	//   ....[3]....
        /*0134*/ 	.word	0xffffffff


	//   ....[4]....
        /*0138*/ 	.word	0xffffffff


	//   ....[5]....
        /*013c*/ 	.word	0xffffffff


	//   ....[6]....
        /*0140*/ 	.word	0xffffffff


	//   ....[7]....
        /*0144*/ 	.word	0xffffffff


	//   ....[8]....
        /*0148*/ 	.word	0xffffffff


	//   ....[9]....
        /*014c*/ 	.word	0xffffffff


	//----- nvinfo : EIATTR_COOP_GROUP_INSTR_OFFSETS
	.align		4
.L_44:
        /*0150*/ 	.byte	0x04, 0x28
        /*0152*/ 	.short	(.L_46 - .L_45)


	//   ....[0]....
.L_45:
        /*0154*/ 	.word	0x00000050


	//   ....[1]....
        /*0158*/ 	.word	0x00000310


	//   ....[2]....
        /*015c*/ 	.word	0x000004f0


	//   ....[3]....
        /*0160*/ 	.word	0x000009a0


	//   ....[4]....
        /*0164*/ 	.word	0x00000ae0


	//   ....[5]....
        /*0168*/ 	.word	0x00000f50


	//   ....[6]....
        /*016c*/ 	.word	0x00001090


	//   ....[7]....
        /*0170*/ 	.word	0x000014e0


	//   ....[8]....
        /*0174*/ 	.word	0x000025b0


	//   ....[9]....
        /*0178*/ 	.word	0x00002820


	//----- nvinfo : EIATTR_VRC_CTA_INIT_COUNT
	.align		4
.L_46:
        /*017c*/ 	.byte	0x02, 0x4a
        /*017e*/ 	.byte	0x80
	.zero		1


	//----- nvinfo : EIATTR_MBARRIER_INSTR_OFFSETS
	.align		4
        /*0180*/ 	.byte	0x04, 0x39
        /*0182*/ 	.short	(.L_48 - .L_47)


	//   ....[0]....
.L_47:
        /*0184*/ 	.word	0x00001710
        /*0188*/ 	.word	0x000000ff
        /*018c*/ 	.word	0x00008000
        /*0190*/ 	.short	0x0100
        /*0192*/ 	.byte	0x08
	.zero		1


	//   ....[1]....
        /*0194*/ 	.word	0x00001720
        /*0198*/ 	.word	0x000000ff
        /*019c*/ 	.word	0x00008010
        /*01a0*/ 	.short	0x0100
        /*01a2*/ 	.byte	0x08
	.zero		1


	//   ....[2]....
        /*01a4*/ 	.word	0x000017d0
        /*01a8*/ 	.word	0x000000ff
        /*01ac*/ 	.word	0x00008008
        /*01b0*/ 	.short	0x0100
        /*01b2*/ 	.byte	0x08
	.zero		1


	//   ....[3]....
        /*01b4*/ 	.word	0x000017e0
        /*01b8*/ 	.word	0x000000ff
        /*01bc*/ 	.word	0x00008018
        /*01c0*/ 	.short	0x0100
        /*01c2*/ 	.byte	0x08
	.zero		1


	//   ....[4]....
        /*01c4*/ 	.word	0x000019b0
        /*01c8*/ 	.word	0x000000ff
        /*01cc*/ 	.word	0x00008000
        /*01d0*/ 	.short	0x010a
        /*01d2*/ 	.byte	0x08
	.zero		1


	//   ....[5]....
        /*01d4*/ 	.word	0x00001c50
        /*01d8*/ 	.word	0x000000ff
        /*01dc*/ 	.word	0x00008010
        /*01e0*/ 	.short	0x010a
        /*01e2*/ 	.byte	0x08
	.zero		1


	//   ....[6]....
        /*01e4*/ 	.word	0x00001e70
        /*01e8*/ 	.word	0x000000ff
        /*01ec*/ 	.word	0x00008000
        /*01f0*/ 	.short	0x010a
        /*01f2*/ 	.byte	0x1c
	.zero		1


	//   ....[7]....
        /*01f4*/ 	.word	0x00002140
        /*01f8*/ 	.word	0x000000ff
        /*01fc*/ 	.word	0x00008010
        /*0200*/ 	.short	0x010a
        /*0202*/ 	.byte	0x1c
	.zero		1


	//   ....[8]....
        /*0204*/ 	.word	0x00002220
        /*0208*/ 	.word	0x000000ff
        /*020c*/ 	.word	0x00008000
        /*0210*/ 	.short	0x0108
        /*0212*/ 	.byte	0x08
	.zero		1


	//   ....[9]....
        /*0214*/ 	.word	0x00002230
        /*0218*/ 	.word	0x000000ff
        /*021c*/ 	.word	0x00008010
        /*0220*/ 	.short	0x0108
        /*0222*/ 	.byte	0x08
	.zero		1


	//   ....[10]....
        /*0224*/ 	.word	0x00002280
        /*0228*/ 	.word	0x000000ff
        /*022c*/ 	.word	0x00008008
        /*0230*/ 	.short	0x0108
        /*0232*/ 	.byte	0x08
	.zero		1


	//   ....[11]....
        /*0234*/ 	.word	0x00002290
        /*0238*/ 	.word	0x000000ff
        /*023c*/ 	.word	0x00008018
        /*0240*/ 	.short	0x0108
        /*0242*/ 	.byte	0x08
	.zero		1


	//   ....[12]....
        /*0244*/ 	.word	0x00002840
        /*0248*/ 	.word	0x000000ff
        /*024c*/ 	.word	0x00008000
        /*0250*/ 	.short	0x010a
        /*0252*/ 	.byte	0x08
	.zero		1


	//   ....[13]....
        /*0254*/ 	.word	0x00002870
        /*0258*/ 	.word	0x000000ff
        /*025c*/ 	.word	0x00008010
        /*0260*/ 	.short	0x010a
        /*0262*/ 	.byte	0x08
	.zero		1


	//   ....[14]....
        /*0264*/ 	.word	0x000028a0
        /*0268*/ 	.word	0x000000ff
        /*026c*/ 	.word	0x00008000
        /*0270*/ 	.short	0x010a
        /*0272*/ 	.byte	0x1c
	.zero		1


	//   ....[15]....
        /*0274*/ 	.word	0x000028d0
        /*0278*/ 	.word	0x000000ff
        /*027c*/ 	.word	0x00008010
        /*0280*/ 	.short	0x010a
        /*0282*/ 	.byte	0x1c
	.zero		1


	//----- nvinfo : EIATTR_NUM_MBARRIERS
	.align		4
.L_48:
        /*0284*/ 	.byte	0x03, 0x38
        /*0286*/ 	.short	0x0004


	//----- nvinfo : EIATTR_EXIT_INSTR_OFFSETS
	.align		4
        /*0288*/ 	.byte	0x04, 0x1c
        /*028a*/ 	.short	(.L_50 - .L_49)


	//   ....[0]....
.L_49:
        /*028c*/ 	.word	0x00002830


	//----- nvinfo : EIATTR_REQNTID
	.align		4
.L_50:
        /*0290*/ 	.byte	0x04, 0x10
        /*0292*/ 	.short	(.L_52 - .L_51)
.L_51:
        /*0294*/ 	.word	0x00000080
        /*0298*/ 	.word	0x00000001
        /*029c*/ 	.word	0x00000001


	//----- nvinfo : EIATTR_CRS_STACK_SIZE
	.align		4
.L_52:
        /*02a0*/ 	.byte	0x04, 0x1e
        /*02a2*/ 	.short	(.L_54 - .L_53)
.L_53:
        /*02a4*/ 	.word	0x00000000


	//----- nvinfo : EIATTR_CBANK_PARAM_SIZE
	.align		4
.L_54:
        /*02a8*/ 	.byte	0x03, 0x19
        /*02aa*/ 	.short	0x0050


	//----- nvinfo : EIATTR_PARAM_CBANK
	.align		4
        /*02ac*/ 	.byte	0x04, 0x0a
        /*02ae*/ 	.short	(.L_56 - .L_55)
	.align		4
.L_55:
        /*02b0*/ 	.word	index@(.nv.constant0.gluon_tcgen05)
        /*02b4*/ 	.short	0x0380
        /*02b6*/ 	.short	0x0050


	//----- nvinfo : EIATTR_SW_WAR
	.align		4
.L_56:
        /*02b8*/ 	.byte	0x04, 0x36
        /*02ba*/ 	.short	(.L_58 - .L_57)
.L_57:
        /*02bc*/ 	.word	0x00000008
.L_58:


//--------------------- .nv.compat                --------------------------
	.section	.nv.compat,"",@"SHT_CUDA_COMPAT_INFO"
	.align	4
        /*0000*/ 	.byte	0x02, 0x02, 0x02, 0x00, 0x02, 0x05, 0x05, 0x00, 0x02, 0x03, 0x03, 0x00, 0x02, 0x06, 0x01, 0x00


//--------------------- .nv.callgraph             --------------------------
	.section	.nv.callgraph,"",@"SHT_CUDA_CALLGRAPH"
	.align	4
	.sectionentsize	8
	.align		4
        /*0000*/ 	.word	0x00000000
	.align		4
        /*0004*/ 	.word	0xffffffff
	.align		4
        /*0008*/ 	.word	0x00000000
	.align		4
        /*000c*/ 	.word	0xfffffffe
	.align		4
        /*0010*/ 	.word	0x00000000
	.align		4
        /*0014*/ 	.word	0xfffffffd
	.align		4
        /*0018*/ 	.word	0x00000000
	.align		4
        /*001c*/ 	.word	0xfffffffc


//--------------------- .text.gluon_tcgen05       --------------------------
	.section	.text.gluon_tcgen05,"ax",@progbits
	.align	128
        .global         gluon_tcgen05
        .type           gluon_tcgen05,@function
        .size           gluon_tcgen05,(.L_x_77 - gluon_tcgen05)
        .other          gluon_tcgen05,@"STO_CUDA_ENTRY STV_DEFAULT"
gluon_tcgen05:
.text.gluon_tcgen05:
[----:B------:R-:W1:Y:S01]  /*0000*/  LDC R1, c[0x0][0x37c] ;  /* 0x0000df00ff017b82 */ /* 0x000e620000000800 */
[----:B------:R-:W2:Y:S02]  /*0010*/  S2R R0, SR_TID.X ;  /* 0x0000000000007919 */ /* 0x000ea40000002100 */
[----:B--2---:R-:W-:-:S13]  /*0020*/  ISETP.GE.U32.AND P2, PT, R0, 0x20, PT ;  /* 0x000000200000780c */ /* 0x004fda0003f46070 */
[----:B------:R-:W-:Y:S05]  /*0030*/  @P2 BRA `(.L_x_0) ;  /* 0x0000000000b82947 */ /* 0x000fea0003800000 */
[----:B------:R-:W2:Y:S01]  /*0040*/  S2UR UR6, SR_CgaCtaId ;  /* 0x00000000000679c3 */ /* 0x000ea20000008800 */
[----:B------:R-:W-:Y:S01]  /*0050*/  NOP ;  /* 0x0000000000007918 */ /* 0x000fe20000000000 */
[----:B------:R-:W-:Y:S02]  /*0060*/  UMOV UR4, 0x40 ;  /* 0x0000004000047882 */ /* 0x000fe40000000000 */
[----:B--2---:R-:W-:-:S09]  /*0070*/  ULEA UR4, UR6, UR4, 0x18 ;  /* 0x0000000406047291 */ /* 0x004fd2000f8ec0ff */
[----:B------:R-:W2:Y:S01]  /*0080*/  LDS.U8 R2, [UR4] ;  /* 0x00000004ff027984 */ /* 0x000ea20008000000 */
[----:B------:R-:W-:Y:S02]  /*0090*/  UMOV UR4, 0x400 ;  /* 0x0000040000047882 */ /* 0x000fe40000000000 */
[----:B------:R-:W-:Y:S01]  /*00a0*/  ULEA UR4, UR6, UR4, 0x18 ;  /* 0x0000000406047291 */ /* 0x000fe2000f8ec0ff */
[----:B--2---:R-:W-:-:S13]  /*00b0*/  ISETP.NE.AND P0, PT, R2, RZ, PT ;  /* 0x000000ff0200720c */ /* 0x004fda0003f05270 */
[----:B------:R-:W-:Y:S05]  /*00c0*/  @P0 BRA `(.L_x_1) ;  /* 0x00000000007c0947 */ /* 0x000fea0003800000 */
[----:B------:R-:W-:-:S13]  /*00d0*/  ELECT P0, URZ, PT ;  /* 0x0000000000ff782f */ /* 0x000fda0003800000 */
[----:B------:R-:W-:Y:S05]  /*00e0*/  @!P0 BRA `(.L_x_2) ;  /* 0x0000000000848947 */ /* 0x000fea0003800000 */
[----:B------:R-:W-:Y:S01]  /*00f0*/  UMOV UR5, 0x2 ;  /* 0x0000000200057882 */ /* 0x000fe20000000000 */
[----:B------:R-:W-:Y:S02]  /*0100*/  IMAD.MOV.U32 R5, RZ, RZ, 0x1 ;  /* 0x00000001ff057424 */ /* 0x000fe400078e00ff */
[----:B------:R-:W-:Y:S02]  /*0110*/  IMAD.MOV.U32 R3, RZ, RZ, 0x3 ;  /* 0x00000003ff037424 */ /* 0x000fe400078e00ff */
[----:B------:R-:W-:Y:S04]  /*0120*/  DEPBAR.LE SB2, 0x36 ;  /* 0x0000ad800000791a */ /* 0x000fe80000000000 */
[----:B------:R-:W2:Y:S02]  /*0130*/  UTCATOMSWS.FIND_AND_SET.ALIGN UP0, UR5, UR5 ;  /* 0x00000005000575e3 */ /* 0x000ea40008000800 */
[----:B--2---:R-:W-:-:S04]  /*0140*/  PLOP3.LUT P0, PT, PT, PT, UP0, 0x80, 0x8 ;  /* 0x000000000008781c */ /* 0x004fc80003f0f008 */
[----:B------:R-:W-:-:S04]  /*0150*/  SEL R2, RZ, 0xffffffff, !P0 ;  /* 0xffffffffff027807 */ /* 0x000fc80004000000 */
[----:B------:R-:W-:Y:S01]  /*0160*/  ISETP.NE.AND P0, PT, R2, RZ, PT ;  /* 0x000000ff0200720c */ /* 0x000fe20003f05270 */
[----:B------:R-:W-:-:S12]  /*0170*/  IMAD.U32 R2, RZ, RZ, UR5 ;  /* 0x00000005ff027e24 */ /* 0x000fd8000f8e00ff */
[----:B------:R-:W-:Y:S05]  /*0180*/  @P0 BRA `(.L_x_3) ;  /* 0x0000000000240947 */ /* 0x000fea0003800000 */
.L_x_4:
[----:B------:R-:W-:Y:S05]  /*0190*/  NANOSLEEP 0x64 ;  /* 0x000000640000795d */ /* 0x000fea0003800000 */
[----:B------:R-:W-:-:S05]  /*01a0*/  UMOV UR5, 0x2 ;  /* 0x0000000200057882 */ /* 0x000fca0000000000 */
[----:B------:R-:W-:Y:S04]  /*01b0*/  DEPBAR.LE SB2, 0x36 ;  /* 0x0000ad800000791a */ /* 0x000fe80000000000 */
[----:B------:R-:W2:Y:S02]  /*01c0*/  UTCATOMSWS.FIND_AND_SET.ALIGN UP0, UR5, UR5 ;  /* 0x00000005000575e3 */ /* 0x000ea40008000800 */
[----:B--2---:R-:W-:-:S04]  /*01d0*/  PLOP3.LUT P0, PT, PT, PT, UP0, 0x80, 0x8 ;  /* 0x000000000008781c */ /* 0x004fc80003f0f008 */
[----:B------:R-:W-:-:S04]  /*01e0*/  SEL R2, RZ, 0xffffffff, !P0 ;  /* 0xffffffffff027807 */ /* 0x000fc80004000000 */
[----:B------:R-:W-:Y:S01]  /*01f0*/  ISETP.NE.AND P0, PT, R2, RZ, PT ;  /* 0x000000ff0200720c */ /* 0x000fe20003f05270 */
[----:B------:R-:W-:-:S12]  /*0200*/  IMAD.U32 R2, RZ, RZ, UR5 ;  /* 0x00000005ff027e24 */ /* 0x000fd8000f8e00ff */
[----:B------:R-:W-:Y:S05]  /*0210*/  @!P0 BRA `(.L_x_4) ;  /* 0xfffffffc00dc8947 */ /* 0x000fea000383ffff */
.L_x_3:
[C---:B------:R-:W-:Y:S01]  /*0220*/  VIADD R4, R2.reuse, 0x10 ;  /* 0x0000001002047836 */ /* 0x040fe20000000000 */
[----:B------:R-:W-:Y:S01]  /*0230*/  UMOV UR5, 0x50 ;  /* 0x0000005000057882 */ /* 0x000fe20000000000 */
[----:B------:R-:W-:Y:S01]  /*0240*/  SHF.L.U32 R3, R3, R2, RZ ;  /* 0x0000000203037219 */ /* 0x000fe200000006ff */
[----:B------:R-:W-:Y:S01]  /*0250*/  ULEA UR5, UR6, UR5, 0x18 ;  /* 0x0000000506057291 */ /* 0x000fe2000f8ec0ff */
[----:B------:R-:W-:Y:S01]  /*0260*/  IMAD.SHL.U32 R2, R2, 0x20, RZ ;  /* 0x0000002002027824 */ /* 0x000fe200078e00ff */
[----:B------:R-:W-:-:S04]  /*0270*/  SHF.L.U32 R4, R5, R4, RZ ;  /* 0x0000000405047219 */ /* 0x000fc800000006ff */
[----:B------:R-:W-:-:S05]  /*0280*/  LOP3.LUT R3, R4, R3, RZ, 0xfc, !PT ;  /* 0x0000000304037212 */ /* 0x000fca00078efcff */
[----:B------:R2:W-:Y:S04]  /*0290*/  ATOMS.OR RZ, [UR5], R3 ;  /* 0x00000003ffff798c */ /* 0x0005e8000b000005 */
[----:B------:R2:W-:Y:S01]  /*02a0*/  STS [UR4], R2 ;  /* 0x00000002ff007988 */ /* 0x0005e20008000804 */
[----:B------:R-:W-:Y:S05]  /*02b0*/  BRA `(.L_x_2) ;  /* 0x0000000000107947 */ /* 0x000fea0003800000 */
.L_x_1:
[----:B------:R-:W-:Y:S01]  /*02c0*/  IMAD.MOV.U32 R3, RZ, RZ, -0x1 ;  /* 0xffffffffff037424 */ /* 0x000fe200078e00ff */
[----:B------:R-:W-:-:S04]  /*02d0*/  MOV R2, 0x300 ;  /* 0x0000030000027802 */ /* 0x000fc80000000f00 */
[----:B------:R2:W-:Y:S03]  /*02e0*/  STS [UR4], R3 ;  /* 0x00000003ff007988 */ /* 0x0005e60008000804 */
[----:B-12---:R-:W-:Y:S05]  /*02f0*/  CALL.REL.NOINC `($__internal_1_$__cuda_sm10x_tcgen05_guardrail_trap_phase_invalid_during_alloc) ;  /* 0x00000024008c7944 */ /* 0x006fea0003c00000 */
.L_x_2:
[----:B------:R-:W-:Y:S05]  /*0300*/  WARPSYNC.ALL ;  /* 0x0000000000007948 */ /* 0x000fea0003800000 */
[----:B------:R-:W-:Y:S01]  /*0310*/  NOP ;  /* 0x0000000000007918 */ /* 0x000fe20000000000 */
.L_x_0:
[----:B------:R-:W3:Y:S08]  /*0320*/  S2UR UR4, SR_CgaCtaId ;  /* 0x00000000000479c3 */ /* 0x000ef00000008800 */
[----:B------:R-:W-:Y:S01]  /*0330*/  BAR.SYNC.DEFER_BLOCKING 0x0 ;  /* 0x0000000000007b1d */ /* 0x000fe20000010000 */
[----:B------:R-:W-:-:S05]  /*0340*/  LOP3.LUT R36, R0, 0x7f, RZ, 0xc0, !PT ;  /* 0x0000007f00247812 */ /* 0x000fca00078ec0ff */
[----:B------:R-:W-:Y:S02]  /*0350*/  UMOV UR8, 0x400 ;  /* 0x0000040000087882 */ /* 0x000fe40000000000 */
[----:B------:R-:W4:Y:S08]  /*0360*/  LDC R8, c[0x0][0x3a0] ;  /* 0x0000e800ff087b82 */ /* 0x000f300000000800 */
[----:B------:R-:W5:Y:S01]  /*0370*/  S2UR UR9, SR_CTAID.Y ;  /* 0x00000000000979c3 */ /* 0x000f620000002600 */
[----:B---3--:R-:W-:-:S09]  /*0380*/  ULEA UR8, UR4, UR8, 0x18 ;  /* 0x0000000804087291 */ /* 0x008fd2000f8ec0ff */
[----:B------:R-:W3:Y:S01]  /*0390*/  LDS R4, [UR8] ;  /* 0x00000008ff047984 */ /* 0x000ee20008000800 */
[----:B------:R-:W-:Y:S06]  /*03a0*/  BAR.SYNC.DEFER_BLOCKING 0x0 ;  /* 0x0000000000007b1d */ /* 0x000fec0000010000 */
[----:B------:R-:W-:Y:S05]  /*03b0*/  @P2 BRA `(.L_x_5) ;  /* 0x0000000000182947 */ /* 0x000fea0003800000 */
[----:B------:R-:W-:Y:S01]  /*03c0*/  ELECT P0, URZ, PT ;  /* 0x0000000000ff782f */ /* 0x000fe20003800000 */
[----:B--2---:R-:W-:Y:S01]  /*03d0*/  IMAD.MOV.U32 R2, RZ, RZ, 0x1 ;  /* 0x00000001ff027424 */ /* 0x004fe200078e00ff */
[----:B------:R-:W-:Y:S01]  /*03e0*/  UMOV UR5, 0x40 ;  /* 0x0000004000057882 */ /* 0x000fe20000000000 */
[----:B------:R-:W-:Y:S01]  /*03f0*/  UVIRTCOUNT.DEALLOC.SMPOOL 0x80 ;  /* 0x000000800000784c */ /* 0x000fe20000000000 */
[----:B------:R-:W-:-:S09]  /*0400*/  ULEA UR5, UR4, UR5, 0x18 ;  /* 0x0000000504057291 */ /* 0x000fd2000f8ec0ff */
[----:B------:R2:W-:Y:S03]  /*0410*/  @P0 STS.U8 [UR5], R2 ;  /* 0x00000002ff000988 */ /* 0x0005e60008000005 */
.L_x_5:
[----:B------:R-:W2:Y:S01]  /*0420*/  S2UR UR4, SR_CTAID.Z ;  /* 0x00000000000479c3 */ /* 0x000ea20000002700 */
[----:B------:R-:W5:Y:S01]  /*0430*/  LDCU UR5, c[0x0][0x370] ;  /* 0x00006e00ff0577ac */ /* 0x000f620008000800 */
[----:B------:R-:W-:Y:S01]  /*0440*/  ISETP.GE.U32.AND P0, PT, R36, 0x20, PT ;  /* 0x000000202400780c */ /* 0x000fe20003f06070 */
[----:B----4-:R-:W-:Y:S01]  /*0450*/  VIADD R5, R8, 0xffffffff ;  /* 0xffffffff08057836 */ /* 0x010fe20000000000 */
[C---:B------:R-:W-:Y:S01]  /*0460*/  ISETP.NE.U32.AND P3, PT, R36.reuse, RZ, PT ;  /* 0x000000ff2400720c */ /* 0x040fe20003f65070 */
[----:B------:R-:W2:Y:S02]  /*0470*/  LDCU UR6, c[0x0][0x374] ;  /* 0x00006e80ff0677ac */ /* 0x000ea40008000800 */
[----:B--2---:R-:W-:Y:S01]  /*0480*/  LEA R3, R36, UR8, 0x2 ;  /* 0x0000000824037c11 */ /* 0x004fe2000f8e10ff */
[----:B------:R-:W-:Y:S01]  /*0490*/  BSSY.RECONVERGENT B0, `(.L_x_6) ;  /* 0x0000015000007945 */ /* 0x000fe20003800200 */
[----:B------:R-:W5:Y:S01]  /*04a0*/  S2UR UR7, SR_CTAID.X ;  /* 0x00000000000779c3 */ /* 0x000f620000002500 */
[----:B------:R-:W2:Y:S01]  /*04b0*/  LDCU.64 UR20, c[0x0][0x3c0] ;  /* 0x00007800ff1477ac */ /* 0x000ea20008000a00 */
[----:B---3--:R-:W-:-:S04]  /*04c0*/  R2UR UR23, R4 ;  /* 0x00000000041772ca */ /* 0x008fc800000e0000 */
[----:B------:R3:W-:Y:S02]  /*04d0*/  @!P0 STS [R3], RZ ;  /* 0x000000ff03008388 */ /* 0x0007e40000000800 */
[----:B------:R-:W4:Y:S01]  /*04e0*/  LDC R2, c[0x0][0x398] ;  /* 0x0000e600ff027b82 */ /* 0x000f220000000800 */
[----:B------:R-:W-:Y:S01]  /*04f0*/  NOP ;  /* 0x0000000000007918 */ /* 0x000fe20000000000 */
[----:B------:R3:W-:Y:S01]  /*0500*/  @!P3 STS [UR8+0x20], R5 ;  /* 0x00002005ff00b988 */ /* 0x0007e20008000808 */
[----:B-----5:R-:W-:-:S04]  /*0510*/  UIMAD UR4, UR4, UR6, UR9 ;  /* 0x00000006040472a4 */ /* 0x020fc8000f8e0209 */
[----:B------:R-:W-:-:S04]  /*0520*/  UIMAD UR4, UR4, UR5, UR7 ;  /* 0x00000005040472a4 */ /* 0x000fc8000f8e0207 */
[----:B------:R-:W-:-:S04]  /*0530*/  UIMAD UR4, UR4, 0x180, URZ ;  /* 0x00000180040478a4 */ /* 0x000fc8000f8e02ff */
[----:B--2---:R-:W-:Y:S01]  /*0540*/  UIADD3 UR24, UP0, UPT, UR4, UR20, URZ ;  /* 0x0000001404187290 */ /* 0x004fe2000ff1e0ff */
[----:B----4-:R-:W-:-:S03]  /*0550*/  VIADD R2, R2, 0xffffffff ;  /* 0xffffffff02027836 */ /* 0x010fc60000000000 */
[----:B------:R-:W-:Y:S01]  /*0560*/  ULEA.HI.X.SX32 UR25, UR4, UR21, 0x1, UP0 ;  /* 0x0000001504197291 */ /* 0x000fe200080f0eff */
[----:B---3--:R-:W-:Y:S11]  /*0570*/  @P3 BRA `(.L_x_7) ;  /* 0x0000000000183947 */ /* 0x008ff60003800000 */
[----:B------:R-:W2:Y:S01]  /*0580*/  LDS R4, [UR8+0x8] ;  /* 0x00000808ff047984 */ /* 0x000ea20008000800 */
[----:B------:R-:W3:Y:S01]  /*0590*/  LDC.64 R10, c[0x0][0x380] ;  /* 0x0000e000ff0a7b82 */ /* 0x000ee20000000a00 */
[----:B------:R-:W-:Y:S02]  /*05a0*/  IMAD.MOV.U32 R7, RZ, RZ, 0x70 ;  /* 0x00000070ff077424 */ /* 0x000fe400078e00ff */
[----:B---3--:R3:W-:Y:S03]  /*05b0*/  STS.64 [UR8], R10 ;  /* 0x0000000aff007988 */ /* 0x0087e60008000a08 */
[----:B--2---:R-:W-:-:S05]  /*05c0*/  LOP3.LUT R4, R4, 0x10, R7, 0xd8, !PT ;  /* 0x0000001004047812 */ /* 0x004fca00078ed807 */
[----:B------:R3:W-:Y:S02]  /*05d0*/  STS [UR8+0x8], R4 ;  /* 0x00000804ff007988 */ /* 0x0007e40008000808 */
.L_x_7:
[----:B------:R-:W-:Y:S05]  /*05e0*/  BSYNC.RECONVERGENT B0 ;  /* 0x0000000000007941 */ /* 0x000fea0003800200 */
.L_x_6:
[----:B------:R-:W-:Y:S04]  /*05f0*/  BSSY.RECONVERGENT B0, `(.L_x_8) ;  /* 0x000000a000007945 */ /* 0x000fe80003800200 */
[----:B------:R-:W-:Y:S05]  /*0600*/  @P3 BRA `(.L_x_9) ;  /* 0x0000000000203947 */ /* 0x000fea0003800000 */
[----:B---3--:R-:W2:Y:S01]  /*0610*/  LDS R4, [UR8+0x34] ;  /* 0x00003408ff047984 */ /* 0x008ea20008000800 */
[----:B------:R-:W-:Y:S02]  /*0620*/  IMAD.MOV.U32 R7, RZ, RZ, 0x7f000000 ;  /* 0x7f000000ff077424 */ /* 0x000fe400078e00ff */
[----:B------:R-:W-:Y:S01]  /*0630*/  @!P3 IMAD.MOV.U32 R6, RZ, RZ, 0x3f ;  /* 0x0000003fff06b424 */ /* 0x000fe200078e00ff */
[----:B------:R-:W3:Y:S02]  /*0640*/  @!P3 LDS R9, [UR8+0x38] ;  /* 0x00003808ff09b984 */ /* 0x000ee40008000800 */
[----:B--2---:R-:W-:Y:S02]  /*0650*/  LOP3.LUT R4, R4, 0xff000000, R7, 0xb8, !PT ;  /* 0xff00000004047812 */ /* 0x004fe400078eb807 */
[----:B---3--:R-:W-:-:S03]  /*0660*/  @!P3 LOP3.LUT R6, R9, 0xff, R6, 0xb8, !PT ;  /* 0x000000ff0906b812 */ /* 0x008fc600078eb806 */
[----:B------:R2:W-:Y:S04]  /*0670*/  STS [UR8+0x34], R4 ;  /* 0x00003404ff007988 */ /* 0x0005e80008000808 */
[----:B------:R2:W-:Y:S02]  /*0680*/  @!P3 STS [UR8+0x38], R6 ;  /* 0x00003806ff00b988 */ /* 0x0005e40008000808 */
.L_x_9:
[----:B------:R-:W-:Y:S05]  /*0690*/  BSYNC.RECONVERGENT B0 ;  /* 0x0000000000007941 */ /* 0x000fea0003800200 */
.L_x_8:
[----:B------:R-:W-:Y:S04]  /*06a0*/  BSSY.RECONVERGENT B0, `(.L_x_10) ;  /* 0x000000a000007945 */ /* 0x000fe80003800200 */
[----:B------:R-:W-:Y:S05]  /*06b0*/  @P3 BRA `(.L_x_11) ;  /* 0x0000000000203947 */ /* 0x000fea0003800000 */
[----:B--23--:R-:W2:Y:S01]  /*06c0*/  LDS R4, [UR8+0x1c] ;  /* 0x00001c08ff047984 */ /* 0x00cea20008000800 */
[----:B------:R-:W3:Y:S03]  /*06d0*/  LDC.64 R10, c[0x0][0x3a8] ;  /* 0x0000ea00ff0a7b82 */ /* 0x000ee60000000a00 */
[----:B------:R4:W-:Y:S01]  /*06e0*/  STS [UR8+0x24], R2 ;  /* 0x00002402ff007988 */ /* 0x0009e20008000808 */
[--C-:B---3--:R-:W-:Y:S02]  /*06f0*/  SHF.R.U32.HI R7, RZ, 0x4, R11.reuse ;  /* 0x00000004ff077819 */ /* 0x108fe4000001160b */
[----:B------:R-:W-:-:S05]  /*0700*/  SHF.R.U64 R6, R10, 0x4, R11 ;  /* 0x000000040a067819 */ /* 0x000fca000000120b */
[----:B------:R4:W-:Y:S01]  /*0710*/  STS [UR8+0xc], R6 ;  /* 0x00000c06ff007988 */ /* 0x0009e20008000808 */
[----:B--2---:R-:W-:-:S05]  /*0720*/  LOP3.LUT R4, R4, 0xf, R7, 0xb8, !PT ;  /* 0x0000000f04047812 */ /* 0x004fca00078eb807 */
[----:B------:R4:W-:Y:S02]  /*0730*/  STS [UR8+0x1c], R4 ;  /* 0x00001c04ff007988 */ /* 0x0009e40008000808 */
.L_x_11:
[----:B------:R-:W-:Y:S05]  /*0740*/  BSYNC.RECONVERGENT B0 ;  /* 0x0000000000007941 */ /* 0x000fea0003800200 */
.L_x_10:
[----:B------:R-:W-:Y:S04]  /*0750*/  BSSY.RECONVERGENT B1, `(.L_x_12) ;  /* 0x000001d000017945 */ /* 0x000fe80003800200 */
[----:B------:R-:W-:Y:S04]  /*0760*/  BSSY.RELIABLE B0, `(.L_x_13) ;  /* 0x0000018000007945 */ /* 0x000fe80003800100 */
[----:B------:R-:W-:Y:S05]  /*0770*/  @P3 BRA `(.L_x_14) ;  /* 0x00000000001c3947 */ /* 0x000fea0003800000 */
[----:B--234-:R-:W2:Y:S02]  /*0780*/  LDS R4, [UR8+0x34] ;  /* 0x00003408ff047984 */ /* 0x01cea40008000800 */
[----:B--2---:R-:W-:-:S05]  /*0790*/  LOP3.LUT R4, R4, 0x7, RZ, 0xb8, !PT ;  /* 0x0000000704047812 */ /* 0x004fca00078eb8ff */
[----:B------:R2:W-:Y:S01]  /*07a0*/  STS [UR8+0x34], R4 ;  /* 0x00003404ff007988 */ /* 0x0005e20008000808 */
[----:B------:R-:W-:Y:S05]  /*07b0*/  @P3 BRA `(.L_x_15) ;  /* 0x00000000001c3947 */ /* 0x000fea0003800000 */
[----:B--2---:R-:W2:Y:S02]  /*07c0*/  LDS R4, [UR8+0x34] ;  /* 0x00003408ff047984 */ /* 0x004ea40008000800 */
[----:B--2---:R-:W-:-:S05]  /*07d0*/  LOP3.LUT R4, R4, 0x38, RZ, 0xb8, !PT ;  /* 0x0000003804047812 */ /* 0x004fca00078eb8ff */
[----:B------:R5:W-:Y:S02]  /*07e0*/  STS [UR8+0x34], R4 ;  /* 0x00003404ff007988 */ /* 0x000be40008000808 */
.L_x_14:
[----:B------:R-:W-:Y:S05]  /*07f0*/  @P3 BRA `(.L_x_16) ;  /* 0x00000000001c3947 */ /* 0x000fea0003800000 */
[----:B--2345:R-:W2:Y:S02]  /*0800*/  LDS R4, [UR8+0x8] ;  /* 0x00000808ff047984 */ /* 0x03cea40008000800 */
[----:B--2---:R-:W-:-:S05]  /*0810*/  LOP3.LUT R4, R4, 0x780, RZ, 0xb8, !PT ;  /* 0x0000078004047812 */ /* 0x004fca00078eb8ff */
[----:B------:R3:W-:Y:S02]  /*0820*/  STS [UR8+0x8], R4 ;  /* 0x00000804ff007988 */ /* 0x0007e40008000808 */
.L_x_15:
[----:B------:R-:W-:Y:S05]  /*0830*/  @P3 BRA `(.L_x_17) ;  /* 0x0000000000283947 */ /* 0x000fea0003800000 */
[----:B--23--:R-:W2:Y:S02]  /*0840*/  LDS R4, [UR8+0x8] ;  /* 0x00000808ff047984 */ /* 0x00cea40008000800 */
[----:B--2---:R-:W-:-:S05]  /*0850*/  LOP3.LUT R4, R4, 0x1800, RZ, 0xb8, !PT ;  /* 0x0000180004047812 */ /* 0x004fca00078eb8ff */
[----:B------:R2:W-:Y:S02]  /*0860*/  STS [UR8+0x8], R4 ;  /* 0x00000804ff007988 */ /* 0x0005e40008000808 */
.L_x_16:
[----:B------:R-:W-:Y:S05]  /*0870*/  @P3 BREAK.RELIABLE B0 ;  /* 0x0000000000003942 */ /* 0x000fea0003800100 */
[----:B------:R-:W-:Y:S05]  /*0880*/  @P3 BRA `(.L_x_18) ;  /* 0x0000000000243947 */ /* 0x000fea0003800000 */
[----:B------:R-:W2:Y:S02]  /*0890*/  LDS R7, [UR8+0x8] ;  /* 0x00000808ff077984 */ /* 0x000ea40008000800 */
[----:B--2345:R-:W-:-:S05]  /*08a0*/  IMAD.MOV.U32 R4, RZ, RZ, 0x6000 ;  /* 0x00006000ff047424 */ /* 0x03cfca00078e00ff */
[----:B------:R-:W-:-:S04]  /*08b0*/  LOP3.LUT R4, R7, 0x6000, R4, 0xd8, !PT ;  /* 0x0000600007047812 */ /* 0x000fc800078ed804 */
[----:B------:R-:W-:-:S05]  /*08c0*/  LOP3.LUT R4, R4, 0x400000, RZ, 0xb8, !PT ;  /* 0x0040000004047812 */ /* 0x000fca00078eb8ff */
[----:B------:R4:W-:Y:S02]  /*08d0*/  STS [UR8+0x8], R4 ;  /* 0x00000804ff007988 */ /* 0x0009e40008000808 */
.L_x_17:
[----:B------:R-:W-:Y:S05]  /*08e0*/  BSYNC.RELIABLE B0 ;  /* 0x0000000000007941 */ /* 0x000fea0003800100 */
.L_x_13:
[----:B--234-:R-:W2:Y:S02]  /*08f0*/  @!P3 LDS R4, [UR8+0x8] ;  /* 0x00000808ff04b984 */ /* 0x01cea40008000800 */
[----:B--2---:R-:W-:-:S05]  /*0900*/  @!P3 LOP3.LUT R4, R4, 0x8000, RZ, 0xb8, !PT ;  /* 0x000080000404b812 */ /* 0x004fca00078eb8ff */
[----:B------:R2:W-:Y:S02]  /*0910*/  @!P3 STS [UR8+0x8], R4 ;  /* 0x00000804ff00b988 */ /* 0x0005e40008000808 */
.L_x_18:
[----:B------:R-:W-:Y:S05]  /*0920*/  BSYNC.RECONVERGENT B1 ;  /* 0x0000000000017941 */ /* 0x000fea0003800200 */
.L_x_12:
[----:B------:R-:W-:Y:S05]  /*0930*/  WARPSYNC.ALL ;  /* 0x0000000000007948 */ /* 0x000fea0003800000 */
[----:B------:R-:W-:Y:S01]  /*0940*/  NOP ;  /* 0x0000000000007918 */ /* 0x000fe20000000000 */
[----:B--2345:R-:W2:Y:S02]  /*0950*/  LDC R4, c[0x0][0x39c] ;  /* 0x0000e700ff047b82 */ /* 0x03cea40000000800 */
[----:B--2---:R-:W-:Y:S01]  /*0960*/  VIADD R4, R4, 0xffffffff ;  /* 0xffffffff04047836 */ /* 0x004fe20000000000 */
[----:B------:R-:W-:Y:S06]  /*0970*/  @P0 BRA `(.L_x_19) ;  /* 0x0000000000300947 */ /* 0x000fec0003800000 */
[----:B------:R-:W2:Y:S01]  /*0980*/  S2R R6, SR_LANEID ;  /* 0x0000000000067919 */ /* 0x000ea20000000000 */
[----:B------:R-:W-:Y:S05]  /*0990*/  WARPSYNC.ALL ;  /* 0x0000000000007948 */ /* 0x000fea0003800000 */
[----:B------:R-:W-:Y:S01]  /*09a0*/  NOP ;  /* 0x0000000000007918 */ /* 0x000fe20000000000 */
[----:B--2---:R-:W-:-:S05]  /*09b0*/  IMAD.SHL.U32 R9, R6, 0x4, RZ ;  /* 0x0000000406097824 */ /* 0x004fca00078e00ff */
[----:B------:R-:W2:Y:S01]  /*09c0*/  LDS R11, [R9+UR8] ;  /* 0x00000008090b7984 */ /* 0x000ea20008000800 */
[----:B------:R-:W-:-:S05]  /*09d0*/  IADD3 R6, P1, PT, R9, UR24, RZ ;  /* 0x0000001809067c10 */ /* 0x000fca000ff3e0ff */
[----:B------:R-:W-:-:S05]  /*09e0*/  IMAD.X R7, RZ, RZ, UR25, P1 ;  /* 0x00000019ff077e24 */ /* 0x000fca00088e06ff */
[----:B--2---:R2:W3:Y:S01]  /*09f0*/  ATOMG.E.EXCH.STRONG.GPU PT, RZ, [R6], R11 ;  /* 0x0000000b06ff73a8 */ /* 0x0044e200041ee100 */
[----:B------:R-:W-:-:S04]  /*0a00*/  DEPBAR {5,4,3,2,1,0} ;  /* 0x0000003f0000791a */ /* 0x000fc80000000000 */
[----:B------:R-:W4:Y:S02]  /*0a10*/  CCTL.E.C.LDCU.IV.DEEP [UR24] ;  /* 0x0000000018007540 */ /* 0x000f240009c08000 */
[----:B----4-:R2:W-:Y:S01]  /*0a20*/  UTMACCTL.IV [UR24] ;  /* 0x00000000180079b9 */ /* 0x0105e20008000000 */
[----:B------:R-:W-:Y:S01]  /*0a30*/  NOP ;  /* 0x0000000000007918 */ /* 0x000fe20000000000 */
.L_x_19:
[----:B------:R-:W-:Y:S05]  /*0a40*/  @P0 BRA `(.L_x_20) ;  /* 0x00000000000c0947 */ /* 0x000fea0003800000 */
[----:B------:R0:W-:Y:S01]  /*0a50*/  UTMACMDFLUSH ;  /* 0x00000000000079b7 */ /* 0x0001e20000000000 */
[----:B------:R-:W-:Y:S05]  /*0a60*/  @P0 BRA `(.L_x_20) ;  /* 0x0000000000040947 */ /* 0x000fea0003800000 */
[----:B------:R-:W-:-:S04]  /*0a70*/  DEPBAR.LE SB0, 0x0 ;  /* 0x000080000000791a */ /* 0x000fc80000000000 */
.L_x_20:
[----:B------:R-:W-:Y:S05]  /*0a80*/  WARPSYNC.ALL ;  /* 0x0000000000007948 */ /* 0x000fea0003800000 */
[----:B------:R-:W-:Y:S01]  /*0a90*/  NOP ;  /* 0x0000000000007918 */ /* 0x000fe20000000000 */
[----:B---3--:R-:W-:Y:S06]  /*0aa0*/  BAR.SYNC.DEFER_BLOCKING 0x0 ;  /* 0x0000000000007b1d */ /* 0x008fec0000010000 */
[----:B------:R-:W-:Y:S02]  /*0ab0*/  BSSY.RECONVERGENT B1, `(.L_x_21) ;  /* 0x000000b000017945 */ /* 0x000fe40003800200 */
[----:B------:R-:W-:Y:S06]  /*0ac0*/  BAR.SYNC.DEFER_BLOCKING 0x0 ;  /* 0x0000000000007b1d */ /* 0x000fec0000010000 */
[----:B------:R3:W-:Y:S01]  /*0ad0*/  @!P0 STS [R3], RZ ;  /* 0x000000ff03008388 */ /* 0x0007e20000000800 */
[----:B------:R-:W-:Y:S01]  /*0ae0*/  NOP ;  /* 0x0000000000007918 */ /* 0x000fe20000000000 */
[----:B------:R-:W-:Y:S05]  /*0af0*/  @P3 BRA `(.L_x_22) ;  /* 0x0000000000183947 */ /* 0x000fea0003800000 */
[----:B--2---:R-:W2:Y:S01]  /*0b00*/  LDS R6, [UR8+0x8] ;  /* 0x00000808ff067984 */ /* 0x004ea20008000800 */
[----:B------:R-:W4:Y:S01]  /*0b10*/  LDC.64 R10, c[0x0][0x388] ;  /* 0x0000e200ff0a7b82 */ /* 0x000f220000000a00 */
[----:B------:R-:W-:Y:S02]  /*0b20*/  IMAD.MOV.U32 R7, RZ, RZ, 0x70 ;  /* 0x00000070ff077424 */ /* 0x000fe400078e00ff */
[----:B----4-:R4:W-:Y:S03]  /*0b30*/  STS.64 [UR8], R10 ;  /* 0x0000000aff007988 */ /* 0x0109e60008000a08 */
[----:B--2---:R-:W-:-:S05]  /*0b40*/  LOP3.LUT R6, R6, 0x10, R7, 0xd8, !PT ;  /* 0x0000001006067812 */ /* 0x004fca00078ed807 */
[----:B------:R4:W-:Y:S02]  /*0b50*/  STS [UR8+0x8], R6 ;  /* 0x00000806ff007988 */ /* 0x0009e40008000808 */
.L_x_22:
[----:B--2---:R-:W-:Y:S05]  /*0b60*/  BSYNC.RECONVERGENT B1 ;  /* 0x0000000000017941 */ /* 0x004fea0003800200 */
.L_x_21:
[----:B------:R-:W-:Y:S04]  /*0b70*/  BSSY.RECONVERGENT B1, `(.L_x_23) ;  /* 0x000000a000017945 */ /* 0x000fe80003800200 */
[----:B------:R-:W-:Y:S05]  /*0b80*/  @P3 BRA `(.L_x_24) ;  /* 0x0000000000203947 */ /* 0x000fea0003800000 */
[----:B----4-:R-:W2:Y:S01]  /*0b90*/  LDS R6, [UR8+0x34] ;  /* 0x00003408ff067984 */ /* 0x010ea20008000800 */
[----:B------:R-:W-:Y:S02]  /*0ba0*/  IMAD.MOV.U32 R7, RZ, RZ, 0x3f000000 ;  /* 0x3f000000ff077424 */ /* 0x000fe400078e00ff */
[----:B------:R-:W-:Y:S01]  /*0bb0*/  @!P3 IMAD.MOV.U32 R9, RZ, RZ, 0x7f ;  /* 0x0000007fff09b424 */ /* 0x000fe200078e00ff */
[----:B------:R-:W4:Y:S02]  /*0bc0*/  @!P3 LDS R10, [UR8+0x38] ;  /* 0x00003808ff0ab984 */ /* 0x000f240008000800 */
[----:B--2---:R-:W-:Y:S02]  /*0bd0*/  LOP3.LUT R6, R6, 0xff000000, R7, 0xb8, !PT ;  /* 0xff00000006067812 */ /* 0x004fe400078eb807 */
[----:B----4-:R-:W-:-:S03]  /*0be0*/  @!P3 LOP3.LUT R7, R10, 0xff, R9, 0xb8, !PT ;  /* 0x000000ff0a07b812 */ /* 0x010fc600078eb809 */
[----:B------:R2:W-:Y:S04]  /*0bf0*/  STS [UR8+0x34], R6 ;  /* 0x00003406ff007988 */ /* 0x0005e80008000808 */
[----:B------:R2:W-:Y:S02]  /*0c00*/  @!P3 STS [UR8+0x38], R7 ;  /* 0x00003807ff00b988 */ /* 0x0005e40008000808 */
.L_x_24:
[----:B------:R-:W-:Y:S05]  /*0c10*/  BSYNC.RECONVERGENT B1 ;  /* 0x0000000000017941 */ /* 0x000fea0003800200 */
.L_x_23:
[----:B------:R-:W-:Y:S04]  /*0c20*/  BSSY.RECONVERGENT B1, `(.L_x_25) ;  /* 0x0000004000017945 */ /* 0x000fe80003800200 */
[----:B------:R-:W-:Y:S05]  /*0c30*/  @P3 BRA `(.L_x_26) ;  /* 0x0000000000083947 */ /* 0x000fea0003800000 */
[----:B------:R5:W-:Y:S04]  /*0c40*/  STS [UR8+0x24], R5 ;  /* 0x00002405ff007988 */ /* 0x000be80008000808 */
[----:B------:R5:W-:Y:S02]  /*0c50*/  STS [UR8+0x20], R4 ;  /* 0x00002004ff007988 */ /* 0x000be40008000808 */
.L_x_26:
[----:B------:R-:W-:Y:S05]  /*0c60*/  BSYNC.RECONVERGENT B1 ;  /* 0x0000000000017941 */ /* 0x000fea0003800200 */
.L_x_25:
[----:B------:R-:W-:Y:S04]  /*0c70*/  BSSY.RECONVERGENT B2, `(.L_x_27) ;  /* 0x0000025000027945 */ /* 0x000fe80003800200 */
[----:B------:R-:W-:Y:S04]  /*0c80*/  BSSY.RELIABLE B1, `(.L_x_28) ;  /* 0x0000020000017945 */ /* 0x000fe80003800100 */
[----:B------:R-:W-:Y:S05]  /*0c90*/  @P3 BRA `(.L_x_29) ;  /* 0x00000000002c3947 */ /* 0x000fea0003800000 */
[----:B-----5:R-:W5:Y:S01]  /*0ca0*/  LDS R5, [UR8+0x1c] ;  /* 0x00001c08ff057984 */ /* 0x020f620008000800 */
[----:B--2-4-:R-:W2:Y:S02]  /*0cb0*/  LDC.64 R6, c[0x0][0x3b0] ;  /* 0x0000ec00ff067b82 */ /* 0x014ea40000000a00 */
[--C-:B--2---:R-:W-:Y:S02]  /*0cc0*/  SHF.R.U32.HI R10, RZ, 0x4, R7.reuse ;  /* 0x00000004ff0a7819 */ /* 0x104fe40000011607 */
[----:B------:R-:W-:-:S05]  /*0cd0*/  SHF.R.U64 R6, R6, 0x4, R7 ;  /* 0x0000000406067819 */ /* 0x000fca0000001207 */
[----:B------:R2:W-:Y:S01]  /*0ce0*/  STS [UR8+0xc], R6 ;  /* 0x00000c06ff007988 */ /* 0x0005e20008000808 */
[----:B-----5:R-:W-:-:S05]  /*0cf0*/  LOP3.LUT R5, R5, 0xf, R10, 0xb8, !PT ;  /* 0x0000000f05057812 */ /* 0x020fca00078eb80a */
[----:B------:R2:W-:Y:S01]  /*0d00*/  STS [UR8+0x1c], R5 ;  /* 0x00001c05ff007988 */ /* 0x0005e20008000808 */
[----:B------:R-:W-:Y:S05]  /*0d10*/  @P3 BRA `(.L_x_30) ;  /* 0x00000000001c3947 */ /* 0x000fea0003800000 */
[----:B--2---:R-:W2:Y:S02]  /*0d20*/  LDS R5, [UR8+0x34] ;  /* 0x00003408ff057984 */ /* 0x004ea40008000800 */
[----:B--2---:R-:W-:-:S05]  /*0d30*/  LOP3.LUT R5, R5, 0x7, RZ, 0xb8, !PT ;  /* 0x0000000705057812 */ /* 0x004fca00078eb8ff */
[----:B------:R2:W-:Y:S02]  /*0d40*/  STS [UR8+0x34], R5 ;  /* 0x00003405ff007988 */ /* 0x0005e40008000808 */
.L_x_29:
[----:B------:R-:W-:Y:S05]  /*0d50*/  @P3 BRA `(.L_x_31) ;  /* 0x00000000001c3947 */ /* 0x000fea0003800000 */
[----:B--2--5:R-:W2:Y:S02]  /*0d60*/  LDS R5, [UR8+0x34] ;  /* 0x00003408ff057984 */ /* 0x024ea40008000800 */
[----:B--2---:R-:W-:-:S05]  /*0d70*/  LOP3.LUT R5, R5, 0x38, RZ, 0xb8, !PT ;  /* 0x0000003805057812 */ /* 0x004fca00078eb8ff */
[----:B------:R5:W-:Y:S02]  /*0d80*/  STS [UR8+0x34], R5 ;  /* 0x00003405ff007988 */ /* 0x000be40008000808 */
.L_x_30:
[----:B------:R-:W-:Y:S05]  /*0d90*/  @P3 BRA `(.L_x_32) ;  /* 0x00000000001c3947 */ /* 0x000fea0003800000 */
[----:B--2--5:R-:W2:Y:S02]  /*0da0*/  LDS R5, [UR8+0x8] ;  /* 0x00000808ff057984 */ /* 0x024ea40008000800 */
[----:B--2---:R-:W-:-:S05]  /*0db0*/  LOP3.LUT R5, R5, 0x780, RZ, 0xb8, !PT ;  /* 0x0000078005057812 */ /* 0x004fca00078eb8ff */
[----:B------:R2:W-:Y:S02]  /*0dc0*/  STS [UR8+0x8], R5 ;  /* 0x00000805ff007988 */ /* 0x0005e40008000808 */
.L_x_31:
[----:B------:R-:W-:Y:S05]  /*0dd0*/  @P3 BRA `(.L_x_33) ;  /* 0x0000000000283947 */ /* 0x000fea0003800000 */
[----:B--2--5:R-:W2:Y:S02]  /*0de0*/  LDS R5, [UR8+0x8] ;  /* 0x00000808ff057984 */ /* 0x024ea40008000800 */
[----:B--2---:R-:W-:-:S05]  /*0df0*/  LOP3.LUT R5, R5, 0x1800, RZ, 0xb8, !PT ;  /* 0x0000180005057812 */ /* 0x004fca00078eb8ff */
[----:B------:R2:W-:Y:S02]  /*0e00*/  STS [UR8+0x8], R5 ;  /* 0x00000805ff007988 */ /* 0x0005e40008000808 */
.L_x_32:
[----:B------:R-:W-:Y:S05]  /*0e10*/  @P3 BREAK.RELIABLE B1 ;  /* 0x0000000000013942 */ /* 0x000fea0003800100 */
[----:B------:R-:W-:Y:S05]  /*0e20*/  @P3 BRA `(.L_x_34) ;  /* 0x0000000000243947 */ /* 0x000fea0003800000 */
[----:B--2--5:R-:W2:Y:S01]  /*0e30*/  LDS R5, [UR8+0x8] ;  /* 0x00000808ff057984 */ /* 0x024ea20008000800 */
[----:B----4-:R-:W-:-:S05]  /*0e40*/  IMAD.MOV.U32 R6, RZ, RZ, 0x6000 ;  /* 0x00006000ff067424 */ /* 0x010fca00078e00ff */
[----:B--2---:R-:W-:-:S04]  /*0e50*/  LOP3.LUT R5, R5, 0x4000, R6, 0xd8, !PT ;  /* 0x0000400005057812 */ /* 0x004fc800078ed806 */
[----:B------:R-:W-:-:S05]  /*0e60*/  LOP3.LUT R5, R5, 0x400000, RZ, 0xb8, !PT ;  /* 0x0040000005057812 */ /* 0x000fca00078eb8ff */
[----:B------:R2:W-:Y:S02]  /*0e70*/  STS [UR8+0x8], R5 ;  /* 0x00000805ff007988 */ /* 0x0005e40008000808 */
.L_x_33:
[----:B------:R-:W-:Y:S05]  /*0e80*/  BSYNC.RELIABLE B1 ;  /* 0x0000000000017941 */ /* 0x000fea0003800100 */
.L_x_28:
[----:B--2--5:R-:W2:Y:S02]  /*0e90*/  @!P3 LDS R5, [UR8+0x8] ;  /* 0x00000808ff05b984 */ /* 0x024ea40008000800 */
[----:B--2---:R-:W-:-:S05]  /*0ea0*/  @!P3 LOP3.LUT R5, R5, 0x8000, RZ, 0xb8, !PT ;  /* 0x000080000505b812 */ /* 0x004fca00078eb8ff */
[----:B------:R2:W-:Y:S02]  /*0eb0*/  @!P3 STS [UR8+0x8], R5 ;  /* 0x00000805ff00b988 */ /* 0x0005e40008000808 */
.L_x_34:
[----:B------:R-:W-:Y:S05]  /*0ec0*/  BSYNC.RECONVERGENT B2 ;  /* 0x0000000000027941 */ /* 0x000fea0003800200 */
.L_x_27:
[----:B------:R-:W-:Y:S05]  /*0ed0*/  WARPSYNC.ALL ;  /* 0x0000000000007948 */ /* 0x000fea0003800000 */
[----:B------:R-:W-:Y:S01]  /*0ee0*/  NOP ;  /* 0x0000000000007918 */ /* 0x000fe20000000000 */
[----:B------:R-:W-:-:S04]  /*0ef0*/  UIADD3 UR5, UPT, UPT, UR4, 0x80, URZ ;  /* 0x0000008004057890 */ /* 0x000fc8000fffe0ff */
[----:B------:R-:W-:-:S04]  /*0f00*/  UIADD3 UR26, UP0, UPT, UR5, UR20, URZ ;  /* 0x00000014051a7290 */ /* 0x000fc8000ff1e0ff */
[----:B------:R-:W-:Y:S01]  /*0f10*/  ULEA.HI.X.SX32 UR27, UR5, UR21, 0x1, UP0 ;  /* 0x00000015051b7291 */ /* 0x000fe200080f0eff */
[----:B------:R-:W-:Y:S11]  /*0f20*/  @P0 BRA `(.L_x_35) ;  /* 0x0000000000300947 */ /* 0x000ff60003800000 */
[----:B--2--5:R-:W2:Y:S01]  /*0f30*/  S2R R5, SR_LANEID ;  /* 0x0000000000057919 */ /* 0x024ea20000000000 */
[----:B------:R-:W-:Y:S05]  /*0f40*/  WARPSYNC.ALL ;  /* 0x0000000000007948 */ /* 0x000fea0003800000 */
[----:B------:R-:W-:Y:S01]  /*0f50*/  NOP ;  /* 0x0000000000007918 */ /* 0x000fe20000000000 */
[----:B--2---:R-:W-:-:S05]  /*0f60*/  IMAD.SHL.U32 R9, R5, 0x4, RZ ;  /* 0x0000000405097824 */ /* 0x004fca00078e00ff */
[----:B------:R-:W2:Y:S01]  /*0f70*/  LDS R5, [R9+UR8] ;  /* 0x0000000809057984 */ /* 0x000ea20008000800 */
[----:B----4-:R-:W-:-:S05]  /*0f80*/  IADD3 R6, P1, PT, R9, UR26, RZ ;  /* 0x0000001a09067c10 */ /* 0x010fca000ff3e0ff */
[----:B------:R-:W-:-:S05]  /*0f90*/  IMAD.X R7, RZ, RZ, UR27, P1 ;  /* 0x0000001bff077e24 */ /* 0x000fca00088e06ff */
[----:B--2---:R2:W4:Y:S01]  /*0fa0*/  ATOMG.E.EXCH.STRONG.GPU PT, RZ, [R6], R5 ;  /* 0x0000000506ff73a8 */ /* 0x00452200041ee100 */
[----:B------:R-:W-:-:S04]  /*0fb0*/  DEPBAR {5,4,3,2,1,0} ;  /* 0x0000003f0000791a */ /* 0x000fc80000000000 */
[----:B------:R-:W5:Y:S02]  /*0fc0*/  CCTL.E.C.LDCU.IV.DEEP [UR26] ;  /* 0x000000001a007540 */ /* 0x000f640009c08000 */
[----:B-----5:R2:W-:Y:S01]  /*0fd0*/  UTMACCTL.IV [UR26] ;  /* 0x000000001a0079b9 */ /* 0x0205e20008000000 */
[----:B------:R-:W-:Y:S01]  /*0fe0*/  NOP ;  /* 0x0000000000007918 */ /* 0x000fe20000000000 */
.L_x_35:
[----:B------:R-:W-:Y:S05]  /*0ff0*/  @P0 BRA `(.L_x_36) ;  /* 0x00000000000c0947 */ /* 0x000fea0003800000 */
[----:B------:R0:W-:Y:S01]  /*1000*/  UTMACMDFLUSH ;  /* 0x00000000000079b7 */ /* 0x0001e20000000000 */
[----:B------:R-:W-:Y:S05]  /*1010*/  @P0 BRA `(.L_x_36) ;  /* 0x0000000000040947 */ /* 0x000fea0003800000 */
[----:B------:R-:W-:-:S04]  /*1020*/  DEPBAR.LE SB0, 0x0 ;  /* 0x000080000000791a */ /* 0x000fc80000000000 */
.L_x_36:
[----:B------:R-:W-:Y:S05]  /*1030*/  WARPSYNC.ALL ;  /* 0x0000000000007948 */ /* 0x000fea0003800000 */
[----:B------:R-:W-:Y:S01]  /*1040*/  NOP ;  /* 0x0000000000007918 */ /* 0x000fe20000000000 */
[----:B----4-:R-:W-:Y:S06]  /*1050*/  BAR.SYNC.DEFER_BLOCKING 0x0 ;  /* 0x0000000000007b1d */ /* 0x010fec0000010000 */
[----:B------:R-:W-:Y:S02]  /*1060*/  BSSY.RECONVERGENT B2, `(.L_x_37) ;  /* 0x000000b000027945 */ /* 0x000fe40003800200 */
[----:B------:R-:W-:Y:S06]  /*1070*/  BAR.SYNC.DEFER_BLOCKING 0x0 ;  /* 0x0000000000007b1d */ /* 0x000fec0000010000 */
[----:B------:R4:W-:Y:S01]  /*1080*/  @!P0 STS [R3], RZ ;  /* 0x000000ff03008388 */ /* 0x0009e20000000800 */
[----:B------:R-:W-:Y:S01]  /*1090*/  NOP ;  /* 0x0000000000007918 */ /* 0x000fe20000000000 */
[----:B------:R-:W-:Y:S05]  /*10a0*/  @P3 BRA `(.L_x_38) ;  /* 0x0000000000183947 */ /* 0x000fea0003800000 */
[----:B---34-:R-:W3:Y:S01]  /*10b0*/  LDS R3, [UR8+0x8] ;  /* 0x00000808ff037984 */ /* 0x018ee20008000800 */
[----:B------:R-:W4:Y:S01]  /*10c0*/  LDC.64 R10, c[0x0][0x390] ;  /* 0x0000e400ff0a7b82 */ /* 0x000f220000000a00 */
[----:B--2---:R-:W-:Y:S02]  /*10d0*/  IMAD.MOV.U32 R6, RZ, RZ, 0x70 ;  /* 0x00000070ff067424 */ /* 0x004fe400078e00ff */
[----:B----4-:R2:W-:Y:S03]  /*10e0*/  STS.64 [UR8], R10 ;  /* 0x0000000aff007988 */ /* 0x0105e60008000a08 */
[----:B---3--:R-:W-:-:S05]  /*10f0*/  LOP3.LUT R3, R3, 0x10, R6, 0xd8, !PT ;  /* 0x0000001003037812 */ /* 0x008fca00078ed806 */
[----:B------:R2:W-:Y:S02]  /*1100*/  STS [UR8+0x8], R3 ;  /* 0x00000803ff007988 */ /* 0x0005e40008000808 */
.L_x_38:
[----:B--2---:R-:W-:Y:S05]  /*1110*/  BSYNC.RECONVERGENT B2 ;  /* 0x0000000000027941 */ /* 0x004fea0003800200 */
.L_x_37:
[----:B------:R-:W-:Y:S04]  /*1120*/  BSSY.RECONVERGENT B3, `(.L_x_39) ;  /* 0x0000033000037945 */ /* 0x000fe80003800200 */
[----:B------:R-:W-:Y:S04]  /*1130*/  BSSY.RELIABLE B2, `(.L_x_40) ;  /* 0x000002e000027945 */ /* 0x000fe80003800100 */
[----:B------:R-:W-:Y:S05]  /*1140*/  @P3 BRA `(.L_x_41) ;  /* 0x0000000000243947 */ /* 0x000fea0003800000 */
[----:B---34-:R-:W2:Y:S01]  /*1150*/  LDS R3, [UR8+0x34] ;  /* 0x00003408ff037984 */ /* 0x018ea20008000800 */
[----:B------:R-:W-:-:S05]  /*1160*/  IMAD.MOV.U32 R6, RZ, RZ, 0x3f000000 ;  /* 0x3f000000ff067424 */ /* 0x000fca00078e00ff */
[----:B--2---:R-:W-:-:S05]  /*1170*/  LOP3.LUT R3, R3, 0xff000000, R6, 0xb8, !PT ;  /* 0xff00000003037812 */ /* 0x004fca00078eb806 */
[----:B------:R2:W-:Y:S01]  /*1180*/  STS [UR8+0x34], R3 ;  /* 0x00003403ff007988 */ /* 0x0005e20008000808 */
[----:B------:R-:W-:Y:S05]  /*1190*/  @P3 BRA `(.L_x_42) ;  /* 0x0000000000183947 */ /* 0x000fea0003800000 */
[----:B--2---:R-:W2:Y:S01]  /*11a0*/  LDS R3, [UR8+0x38] ;  /* 0x00003808ff037984 */ /* 0x004ea20008000800 */
[----:B------:R-:W-:-:S05]  /*11b0*/  IMAD.MOV.U32 R6, RZ, RZ, 0x3f ;  /* 0x0000003fff067424 */ /* 0x000fca00078e00ff */
[----:B--2---:R-:W-:-:S05]  /*11c0*/  LOP3.LUT R3, R3, 0xff, R6, 0xb8, !PT ;  /* 0x000000ff03037812 */ /* 0x004fca00078eb806 */
[----:B------:R2:W-:Y:S02]  /*11d0*/  STS [UR8+0x38], R3 ;  /* 0x00003803ff007988 */ /* 0x0005e40008000808 */
.L_x_41:
[----:B------:R-:W-:Y:S05]  /*11e0*/  @P3 BRA `(.L_x_43) ;  /* 0x00000000000c3947 */ /* 0x000fea0003800000 */
[----:B------:R2:W-:Y:S02]  /*11f0*/  STS [UR8+0x20], R4 ;  /* 0x00002004ff007988 */ /* 0x0005e40008000808 */
.L_x_42:
[----:B------:R-:W-:Y:S05]  /*1200*/  @P3 BRA `(.L_x_44) ;  /* 0x0000000000243947 */ /* 0x000fea0003800000 */
[----:B------:R2:W-:Y:S02]  /*1210*/  STS [UR8+0x24], R2 ;  /* 0x00002402ff007988 */ /* 0x0005e40008000808 */
.L_x_43:
[----:B------:R-:W-:Y:S05]  /*1220*/  @P3 BRA `(.L_x_45) ;  /* 0x00000000002c3947 */ /* 0x000fea0003800000 */
[----:B--2---:R-:W2:Y:S01]  /*1230*/  LDS R2, [UR8+0x1c] ;  /* 0x00001c08ff027984 */ /* 0x004ea20008000800 */
[----:B------:R-:W3:Y:S02]  /*1240*/  LDC.64 R6, c[0x0][0x3b8] ;  /* 0x0000ee00ff067b82 */ /* 0x000ee40000000a00 */
[--C-:B---3-5:R-:W-:Y:S02]  /*1250*/  SHF.R.U32.HI R5, RZ, 0x4, R7.reuse ;  /* 0x00000004ff057819 */ /* 0x128fe40000011607 */
[----:B----4-:R-:W-:-:S05]  /*1260*/  SHF.R.U64 R3, R6, 0x4, R7 ;  /* 0x0000000406037819 */ /* 0x010fca0000001207 */
[----:B------:R3:W-:Y:S01]  /*1270*/  STS [UR8+0xc], R3 ;  /* 0x00000c03ff007988 */ /* 0x0007e20008000808 */
[----:B--2---:R-:W-:-:S05]  /*1280*/  LOP3.LUT R2, R2, 0xf, R5, 0xb8, !PT ;  /* 0x0000000f02027812 */ /* 0x004fca00078eb805 */
[----:B------:R3:W-:Y:S02]  /*1290*/  STS [UR8+0x1c], R2 ;  /* 0x00001c02ff007988 */ /* 0x0007e40008000808 */
.L_x_44:
[----:B------:R-:W-:Y:S05]  /*12a0*/  @P3 BRA `(.L_x_46) ;  /* 0x00000000001c3947 */ /* 0x000fea0003800000 */
[----:B---3--:R-:W3:Y:S02]  /*12b0*/  LDS R2, [UR8+0x34] ;  /* 0x00003408ff027984 */ /* 0x008ee40008000800 */
[----:B---3--:R-:W-:-:S05]  /*12c0*/  LOP3.LUT R2, R2, 0x7, RZ, 0xb8, !PT ;  /* 0x0000000702027812 */ /* 0x008fca00078eb8ff */
[----:B------:R3:W-:Y:S02]  /*12d0*/  STS [UR8+0x34], R2 ;  /* 0x00003402ff007988 */ /* 0x0007e40008000808 */
.L_x_45:
[----:B------:R-:W-:Y:S05]  /*12e0*/  @P3 BRA `(.L_x_47) ;  /* 0x00000000001c3947 */ /* 0x000fea0003800000 */
[----:B--23--:R-:W2:Y:S02]  /*12f0*/  LDS R2, [UR8+0x34] ;  /* 0x00003408ff027984 */ /* 0x00cea40008000800 */
[----:B--2---:R-:W-:-:S05]  /*1300*/  LOP3.LUT R2, R2, 0x38, RZ, 0xb8, !PT ;  /* 0x0000003802027812 */ /* 0x004fca00078eb8ff */
[----:B------:R2:W-:Y:S02]  /*1310*/  STS [UR8+0x34], R2 ;  /* 0x00003402ff007988 */ /* 0x0005e40008000808 */
.L_x_46:
[----:B------:R-:W-:Y:S05]  /*1320*/  @P3 BRA `(.L_x_48) ;  /* 0x00000000001c3947 */ /* 0x000fea0003800000 */
[----:B--23--:R-:W2:Y:S02]  /*1330*/  LDS R2, [UR8+0x8] ;  /* 0x00000808ff027984 */ /* 0x00cea40008000800 */
[----:B--2---:R-:W-:-:S05]  /*1340*/  LOP3.LUT R2, R2, 0x780, RZ, 0xb8, !PT ;  /* 0x0000078002027812 */ /* 0x004fca00078eb8ff */
[----:B------:R2:W-:Y:S02]  /*1350*/  STS [UR8+0x8], R2 ;  /* 0x00000802ff007988 */ /* 0x0005e40008000808 */
.L_x_47:
[----:B------:R-:W-:Y:S05]  /*1360*/  @P3 BRA `(.L_x_49) ;  /* 0x0000000000283947 */ /* 0x000fea0003800000 */
[----:B--23--:R-:W2:Y:S02]  /*1370*/  LDS R2, [UR8+0x8] ;  /* 0x00000808ff027984 */ /* 0x00cea40008000800 */
[----:B--2---:R-:W-:-:S05]  /*1380*/  LOP3.LUT R2, R2, 0x1800, RZ, 0xb8, !PT ;  /* 0x0000180002027812 */ /* 0x004fca00078eb8ff */
[----:B------:R2:W-:Y:S02]  /*1390*/  STS [UR8+0x8], R2 ;  /* 0x00000802ff007988 */ /* 0x0005e40008000808 */
.L_x_48:
[----:B------:R-:W-:Y:S05]  /*13a0*/  @P3 BREAK.RELIABLE B2 ;  /* 0x0000000000023942 */ /* 0x000fea0003800100 */
[----:B------:R-:W-:Y:S05]  /*13b0*/  @P3 BRA `(.L_x_50) ;  /* 0x0000000000243947 */ /* 0x000fea0003800000 */
[----:B--23--:R-:W2:Y:S01]  /*13c0*/  LDS R2, [UR8+0x8] ;  /* 0x00000808ff027984 */ /* 0x00cea20008000800 */
[----:B----4-:R-:W-:-:S05]  /*13d0*/  IMAD.MOV.U32 R3, RZ, RZ, 0x6000 ;  /* 0x00006000ff037424 */ /* 0x010fca00078e00ff */
[----:B--2---:R-:W-:-:S04]  /*13e0*/  LOP3.LUT R2, R2, 0x4000, R3, 0xd8, !PT ;  /* 0x0000400002027812 */ /* 0x004fc800078ed803 */
[----:B------:R-:W-:-:S05]  /*13f0*/  LOP3.LUT R2, R2, 0x400000, RZ, 0xb8, !PT ;  /* 0x0040000002027812 */ /* 0x000fca00078eb8ff */
[----:B------:R2:W-:Y:S02]  /*1400*/  STS [UR8+0x8], R2 ;  /* 0x00000802ff007988 */ /* 0x0005e40008000808 */
.L_x_49:
[----:B------:R-:W-:Y:S05]  /*1410*/  BSYNC.RELIABLE B2 ;  /* 0x0000000000027941 */ /* 0x000fea0003800100 */
.L_x_40:
[----:B--23--:R-:W2:Y:S02]  /*1420*/  @!P3 LDS R2, [UR8+0x8] ;  /* 0x00000808ff02b984 */ /* 0x00cea40008000800 */
[----:B--2---:R-:W-:-:S05]  /*1430*/  @!P3 LOP3.LUT R2, R2, 0x8000, RZ, 0xb8, !PT ;  /* 0x000080000202b812 */ /* 0x004fca00078eb8ff */
[----:B------:R2:W-:Y:S02]  /*1440*/  @!P3 STS [UR8+0x8], R2 ;  /* 0x00000802ff00b988 */ /* 0x0005e40008000808 */
.L_x_50:
[----:B------:R-:W-:Y:S05]  /*1450*/  BSYNC.RECONVERGENT B3 ;  /* 0x0000000000037941 */ /* 0x000fea0003800200 */
.L_x_39:
[----:B------:R-:W-:Y:S05]  /*1460*/  WARPSYNC.ALL ;  /* 0x0000000000007948 */ /* 0x000fea0003800000 */
[----:B------:R-:W-:Y:S01]  /*1470*/  NOP ;  /* 0x0000000000007918 */ /* 0x000fe20000000000 */
[----:B------:R-:W-:-:S04]  /*1480*/  UIADD3 UR4, UPT, UPT, UR4, 0x100, URZ ;  /* 0x0000010004047890 */ /* 0x000fc8000fffe0ff */
[----:B------:R-:W-:-:S04]  /*1490*/  UIADD3 UR20, UP0, UPT, UR4, UR20, URZ ;  /* 0x0000001404147290 */ /* 0x000fc8000ff1e0ff */
[----:B------:R-:W-:Y:S01]  /*14a0*/  ULEA.HI.X.SX32 UR21, UR4, UR21, 0x1, UP0 ;  /* 0x0000001504157291 */ /* 0x000fe200080f0eff */
[----:B------:R-:W-:Y:S11]  /*14b0*/  @P0 BRA `(.L_x_51) ;  /* 0x0000000000300947 */ /* 0x000ff60003800000 */
[----:B--23--:R-:W2:Y:S01]  /*14c0*/  S2R R2, SR_LANEID ;  /* 0x0000000000027919 */ /* 0x00cea20000000000 */
[----:B------:R-:W-:Y:S05]  /*14d0*/  WARPSYNC.ALL ;  /* 0x0000000000007948 */ /* 0x000fea0003800000 */
[----:B------:R-:W-:Y:S01]  /*14e0*/  NOP ;  /* 0x0000000000007918 */ /* 0x000fe20000000000 */
[----:B--2---:R-:W-:-:S05]  /*14f0*/  IMAD.SHL.U32 R4, R2, 0x4, RZ ;  /* 0x0000000402047824 */ /* 0x004fca00078e00ff */
[----:B-----5:R-:W2:Y:S01]  /*1500*/  LDS R5, [R4+UR8] ;  /* 0x0000000804057984 */ /* 0x020ea20008000800 */
[----:B------:R-:W-:-:S05]  /*1510*/  IADD3 R2, P1, PT, R4, UR20, RZ ;  /* 0x0000001404027c10 */ /* 0x000fca000ff3e0ff */
[----:B----4-:R-:W-:-:S05]  /*1520*/  IMAD.X R3, RZ, RZ, UR21, P1 ;  /* 0x00000015ff037e24 */ /* 0x010fca00088e06ff */
[----:B--2---:R2:W3:Y:S01]  /*1530*/  ATOMG.E.EXCH.STRONG.GPU PT, RZ, [R2], R5 ;  /* 0x0000000502ff73a8 */ /* 0x0044e200041ee100 */
[----:B------:R-:W-:-:S04]  /*1540*/  DEPBAR {5,4,3,2,1,0} ;  /* 0x0000003f0000791a */ /* 0x000fc80000000000 */
[----:B------:R-:W4:Y:S02]  /*1550*/  CCTL.E.C.LDCU.IV.DEEP [UR20] ;  /* 0x0000000014007540 */ /* 0x000f240009c08000 */
[----:B----4-:R2:W-:Y:S01]  /*1560*/  UTMACCTL.IV [UR20] ;  /* 0x00000000140079b9 */ /* 0x0105e20008000000 */
[----:B------:R-:W-:Y:S01]  /*1570*/  NOP ;  /* 0x0000000000007918 */ /* 0x000fe20000000000 */
.L_x_51:
[----:B------:R-:W-:Y:S05]  /*1580*/  @P0 BRA `(.L_x_52) ;  /* 0x00000000000c0947 */ /* 0x000fea0003800000 */
[----:B------:R0:W-:Y:S01]  /*1590*/  UTMACMDFLUSH ;  /* 0x00000000000079b7 */ /* 0x0001e20000000000 */
[----:B------:R-:W-:Y:S05]  /*15a0*/  @P0 BRA `(.L_x_52) ;  /* 0x0000000000040947 */ /* 0x000fea0003800000 */
[----:B------:R-:W-:-:S04]  /*15b0*/  DEPBAR.LE SB0, 0x0 ;  /* 0x000080000000791a */ /* 0x000fc80000000000 */
.L_x_52:
[----:B------:R-:W-:Y:S05]  /*15c0*/  WARPSYNC.ALL ;  /* 0x0000000000007948 */ /* 0x000fea0003800000 */
[----:B------:R-:W-:Y:S01]  /*15d0*/  NOP ;  /* 0x0000000000007918 */ /* 0x000fe20000000000 */
[----:B---3--:R-:W-:Y:S01]  /*15e0*/  BAR.SYNC.DEFER_BLOCKING 0x0 ;  /* 0x0000000000007b1d */ /* 0x008fe20000010000 */
[----:B--2---:R-:W-:Y:S01]  /*15f0*/  SHF.R.U32.HI R2, RZ, 0x5, R0 ;  /* 0x00000005ff027819 */ /* 0x004fe20000011600 */
[----:B------:R-:W-:Y:S01]  /*1600*/  UIADD3 UR12, UPT, UPT, UR8, 0x8010, URZ ;  /* 0x00008010080c7890 */ /* 0x000fe2000fffe0ff */
[----:B------:R-:W-:Y:S01]  /*1610*/  ISETP.GE.AND P0, PT, R8, 0x1, PT ;  /* 0x000000010800780c */ /* 0x000fe20003f06270 */
[----:B------:R-:W-:Y:S01]  /*1620*/  USHF.L.U32 UR15, UR7, 0x6, URZ ;  /* 0x00000006070f7899 */ /* 0x000fe200080006ff */
[----:B------:R-:W-:Y:S01]  /*1630*/  R2UR UR22, R2 ;  /* 0x00000000021672ca */ /* 0x000fe200000e0000 */
[----:B------:R-:W-:Y:S01]  /*1640*/  VOTEU.ALL UP0, P3 ;  /* 0x0000000000ff7886 */ /* 0x000fe20001800000 */
[----:B------:R-:W-:Y:S01]  /*1650*/  UMOV UR4, 0x1 ;  /* 0x0000000100047882 */ /* 0x000fe20000000000 */
[----:B------:R-:W-:Y:S01]  /*1660*/  VOTEU.ALL UP1, P3 ;  /* 0x0000000000ff7886 */ /* 0x000fe20001820000 */
[----:B------:R-:W-:Y:S01]  /*1670*/  USHF.L.U32 UR18, UR9, 0x6, URZ ;  /* 0x0000000609127899 */ /* 0x000fe200080006ff */
[----:B------:R-:W-:Y:S01]  /*1680*/  BSSY.RECONVERGENT B3, `(.L_x_53) ;  /* 0x0000018000037945 */ /* 0x000fe20003800200 */
[----:B------:R-:W-:-:S04]  /*1690*/  @!UP0 UIADD3 UR10, UPT, UPT, -UR4, 0x100000, URZ ;  /* 0x00100000040a8890 */ /* 0x000fc8000fffe1ff */
[----:B------:R-:W-:Y:S02]  /*16a0*/  @!UP0 USHF.L.U32 UR11, UR10, 0xb, URZ ;  /* 0x0000000b0a0b8899 */ /* 0x000fe400080006ff */
[----:B------:R-:W-:Y:S02]  /*16b0*/  @!UP0 USHF.L.U32 UR10, UR10, 0x1, URZ ;  /* 0x000000010a0a8899 */ /* 0x000fe400080006ff */
[----:B------:R-:W-:-:S04]  /*16c0*/  @!UP0 UIADD3 UR4, UPT, UPT, -UR4, 0x100000, URZ ;  /* 0x0010000004048890 */ /* 0x000fc8000fffe1ff */
[----:B------:R-:W-:Y:S02]  /*16d0*/  @!UP0 USHF.L.U32 UR5, UR4, 0xb, URZ ;  /* 0x0000000b04058899 */ /* 0x000fe400080006ff */
[----:B------:R-:W-:Y:S01]  /*16e0*/  @!UP0 USHF.L.U32 UR4, UR4, 0x1, URZ ;  /* 0x0000000104048899 */ /* 0x000fe200080006ff */
[----:B------:R-:W-:Y:S01]  /*16f0*/  VOTEU.ALL UP0, P3 ;  /* 0x0000000000ff7886 */ /* 0x000fe20001800000 */
[----:B------:R-:W2:Y:S04]  /*1700*/  FENCE.VIEW.ASYNC.S ;  /* 0x00000000000073c6 */ /* 0x000ea80000000000 */
[----:B--2---:R2:W3:Y:S06]  /*1710*/  @!UP0 SYNCS.EXCH.64 URZ, [UR8+0x8000], UR10 ;  /* 0x0080000a08ff85b2 */ /* 0x0044ec0008000100 */
[----:B------:R2:W3:Y:S02]  /*1720*/  @!UP1 SYNCS.EXCH.64 URZ, [UR8+0x8010], UR4 ;  /* 0x0080100408ff95b2 */ /* 0x0004e40008000100 */
[----:B---3--:R-:W-:Y:S06]  /*1730*/  BAR.SYNC.DEFER_BLOCKING 0x0 ;  /* 0x0000000000007b1d */ /* 0x008fec0000010000 */
[----:B------:R-:W-:Y:S05]  /*1740*/  @P3 BRA `(.L_x_54) ;  /* 0x00000000002c3947 */ /* 0x000fea0003800000 */
[----:B--2---:R-:W-:Y:S02]  /*1750*/  UMOV UR4, 0x1 ;  /* 0x0000000100047882 */ /* 0x004fe40000000000 */
[----:B------:R-:W-:-:S04]  /*1760*/  UIADD3 UR10, UPT, UPT, -UR4, 0x100000, URZ ;  /* 0x00100000040a7890 */ /* 0x000fc8000fffe1ff */
[----:B------:R-:W-:Y:S02]  /*1770*/  USHF.L.U32 UR11, UR10, 0xb, URZ ;  /* 0x0000000b0a0b7899 */ /* 0x000fe400080006ff */
[----:B------:R-:W-:Y:S02]  /*1780*/  USHF.L.U32 UR10, UR10, 0x1, URZ ;  /* 0x000000010a0a7899 */ /* 0x000fe400080006ff */
[----:B------:R-:W-:-:S04]  /*1790*/  UIADD3 UR4, UPT, UPT, -UR4, 0x100000, URZ ;  /* 0x0010000004047890 */ /* 0x000fc8000fffe1ff */
[----:B------:R-:W-:Y:S02]  /*17a0*/  USHF.L.U32 UR5, UR4, 0xb, URZ ;  /* 0x0000000b04057899 */ /* 0x000fe400080006ff */
[----:B------:R-:W-:Y:S01]  /*17b0*/  USHF.L.U32 UR4, UR4, 0x1, URZ ;  /* 0x0000000104047899 */ /* 0x000fe200080006ff */
[----:B------:R-:W2:Y:S03]  /*17c0*/  FENCE.VIEW.ASYNC.S ;  /* 0x00000000000073c6 */ /* 0x000ea60000000000 */
[----:B--2---:R3:W2:Y:S08]  /*17d0*/  SYNCS.EXCH.64 URZ, [UR8+0x8008], UR10 ;  /* 0x0080080a08ff75b2 */ /* 0x0046b00008000100 */
[----:B------:R3:W4:Y:S02]  /*17e0*/  SYNCS.EXCH.64 URZ, [UR8+0x8018], UR4 ;  /* 0x0080180408ff75b2 */ /* 0x0007240008000100 */
[----:B---3--:R-:W-:Y:S01]  /*17f0*/  NOP ;  /* 0x0000000000007918 */ /* 0x008fe20000000000 */
.L_x_54:
[----:B--2---:R-:W-:Y:S05]  /*1800*/  BSYNC.RECONVERGENT B3 ;  /* 0x0000000000037941 */ /* 0x004fea0003800200 */
.L_x_53:
[----:B------:R-:W-:Y:S05]  /*1810*/  @!P0 BRA `(.L_x_55) ;  /* 0x0000000800708947 */ /* 0x000fea0003800000 */
[----:B----4-:R-:W-:Y:S01]  /*1820*/  BAR.SYNC.DEFER_BLOCKING 0x0 ;  /* 0x0000000000007b1d */ /* 0x010fe20000010000 */
[----:B------:R-:W-:Y:S01]  /*1830*/  @!P3 IMAD.MOV.U32 R2, RZ, RZ, 0x4000 ;  /* 0x00004000ff02b424 */ /* 0x000fe200078e00ff */
[----:B------:R-:W-:Y:S02]  /*1840*/  ELECT P1, URZ, PT ;  /* 0x0000000000ff782f */ /* 0x000fe40003820000 */
[----:B------:R-:W-:Y:S02]  /*1850*/  ELECT P0, URZ, PT ;  /* 0x0000000000ff782f */ /* 0x000fe40003800000 */
[C---:B------:R-:W-:Y:S01]  /*1860*/  ISETP.LT.U32.AND P1, PT, R36.reuse, 0x20, P1 ;  /* 0x000000202400780c */ /* 0x040fe20000f21070 */
[----:B------:R-:W-:Y:S01]  /*1870*/  UMOV UR11, UR15 ;  /* 0x0000000f000b7c82 */ /* 0x000fe20008000000 */
[----:B------:R-:W-:Y:S01]  /*1880*/  ISETP.LT.U32.AND P0, PT, R36, 0x20, P0 ;  /* 0x000000202400780c */ /* 0x000fe20000701070 */
[----:B------:R-:W-:-:S10]  /*1890*/  UIADD3 UR16, UPT, UPT, UR8, 0x4000, URZ ;  /* 0x0000400008107890 */ /* 0x000fd4000fffe0ff */
[----:B------:R-:W-:Y:S01]  /*18a0*/  VOTEU.ANY UP0, P1 ;  /* 0x0000000000ff7886 */ /* 0x000fe20000800100 */
[----:B------:R-:W-:Y:S01]  /*18b0*/  VOTEU.ANY UP2, P1 ;  /* 0x0000000000ff7886 */ /* 0x000fe20000840100 */
[----:B------:R-:W-:Y:S01]  /*18c0*/  VOTEU.ANY UP1, P0 ;  /* 0x0000000000ff7886 */ /* 0x000fe20000020100 */
[----:B------:R-:W-:Y:S01]  /*18d0*/  VOTEU.ANY UP3, P0 ;  /* 0x0000000000ff7886 */ /* 0x000fe20000060100 */
[----:B------:R2:W-:Y:S01]  /*18e0*/  @!P3 SYNCS.ARRIVE.TRANS64 RZ, [UR8+0x8000], R2 ;  /* 0x00800002ffffb9a7 */ /* 0x0005e20008000008 */
[----:B------:R3:W-:Y:S06]  /*18f0*/  MEMBAR.ALL.CTA ;  /* 0x0000000000007992 */ /* 0x0007ec0000008000 */
[----:B---3--:R-:W3:Y:S01]  /*1900*/  FENCE.VIEW.ASYNC.S ;  /* 0x00000000000073c6 */ /* 0x008ee20000000000 */
[----:B------:R-:W-:Y:S01]  /*1910*/  @UP0 UIADD3 UR9, UPT, UPT, UR8, 0x8000, URZ ;  /* 0x0000800008090890 */ /* 0x000fe2000fffe0ff */
[----:B------:R-:W-:Y:S01]  /*1920*/  @UP0 UMOV UR10, URZ ;  /* 0x000000ff000a0c82 */ /* 0x000fe20008000000 */
[----:B------:R-:W-:Y:S01]  /*1930*/  @UP1 UIADD3 UR17, UPT, UPT, UR8, 0x8000, URZ ;  /* 0x0000800008111890 */ /* 0x000fe2000fffe0ff */
[----:B------:R-:W-:Y:S01]  /*1940*/  @UP1 UMOV UR19, URZ ;  /* 0x000000ff00131c82 */ /* 0x000fe20008000000 */
[----:B------:R-:W-:Y:S01]  /*1950*/  UISETP.NE.U32.AND UP0, UPT, UR22, URZ, UPT ;  /* 0x000000ff1600728c */ /* 0x000fe2000bf05070 */
[----:B---3--:R-:W-:Y:S06]  /*1960*/  BAR.SYNC.DEFER_BLOCKING 0x0 ;  /* 0x0000000000007b1d */ /* 0x008fec0000010000 */
[----:B------:R2:W-:Y:S02]  /*1970*/  @UP2 UTMALDG.2D [UR8], [UR24] ;  /* 0x00000008180025b4 */ /* 0x0005e40008008000 */
[----:B------:R-:W-:Y:S06]  /*1980*/  BAR.SYNC.DEFER_BLOCKING 0x0 ;  /* 0x0000000000007b1d */ /* 0x000fec0000010000 */
[----:B------:R2:W-:Y:S02]  /*1990*/  @UP3 UTMALDG.2D [UR16], [UR26] ;  /* 0x000000101a0035b4 */ /* 0x0005e40008008000 */
[----:B------:R-:W-:Y:S06]  /*19a0*/  BAR.SYNC.DEFER_BLOCKING 0x0 ;  /* 0x0000000000007b1d */ /* 0x000fec0000010000 */
[----:B------:R-:W3:Y:S02]  /*19b0*/  SYNCS.PHASECHK.TRANS64.TRYWAIT P0, [UR8+0x8000], RZ ;  /* 0x008000ffff0075a7 */ /* 0x000ee40008001108 */
[----:B--23--:R-:W-:Y:S05]  /*19c0*/  @!P0 BRA `(.L_x_56) ;  /* 0x0000000c009c8947 */ /* 0x00cfea0003800000 */
.L_x_70:
[----:B------:R-:W-:Y:S05]  /*19d0*/  BRA.U UP0, `(.L_x_57) ;  /* 0x0000000100747547 */ /* 0x000fea000b800000 */
[----:B------:R-:W-:Y:S02]  /*19e0*/  USHF.R.U32.HI UR6, URZ, 0x4, UR8 ;  /* 0x00000004ff067899 */ /* 0x000fe40008011608 */
[----:B------:R-:W-:Y:S02]  /*19f0*/  USHF.R.U32.HI UR10, URZ, 0x4, UR16 ;  /* 0x00000004ff0a7899 */ /* 0x000fe40008011610 */
[----:B------:R-:W-:Y:S02]  /*1a00*/  USGXT.U32 UR6, UR6, 0xe ;  /* 0x0000000e0606789a */ /* 0x000fe40008000000 */
[----:B------:R-:W-:Y:S02]  /*1a10*/  USGXT.U32 UR10, UR10, 0xe ;  /* 0x0000000e0a0a789a */ /* 0x000fe40008000000 */
[----:B------:R-:W-:Y:S02]  /*1a20*/  UIADD3 UR34, UP0, UPT, UR6, 0x2, URZ ;  /* 0x0000000206227890 */ /* 0x000fe4000ff1e0ff */
[----:B------:R-:W-:Y:S01]  /*1a30*/  UIADD3 UR32, UP1, UPT, UR10, 0x80, URZ ;  /* 0x000000800a207890 */ /* 0x000fe2000ff3e0ff */
[----:B------:R-:W-:Y:S01]  /*1a40*/  UMOV UR4, URZ ;  /* 0x000000ff00047c82 */ /* 0x000fe20008000000 */
[----:B------:R-:W-:Y:S01]  /*1a50*/  UMOV UR5, URZ ;  /* 0x000000ff00057c82 */ /* 0x000fe20008000000 */
[----:B------:R-:W-:-:S02]  /*1a60*/  UIADD3.X UR35, UPT, UPT, UR4, 0x40004040, URZ, UP0, !UPT ;  /* 0x4000404004237890 */ /* 0x000fc400087fe4ff */
[----:B------:R-:W-:Y:S02]  /*1a70*/  UIADD3.X UR33, UPT, UPT, UR5, -0x7fffbfe0, URZ, UP1, !UPT ;  /* 0x8000402005217890 */ /* 0x000fe40008ffe4ff */
[----:B------:R-:W-:Y:S02]  /*1a80*/  UIADD3.64 UR4, UPT, UPT, UR34, 0x2, URZ ;  /* 0x0000000222047897 */ /* 0x000fe4000fffe0ff */
[----:B------:R-:W-:Y:S02]  /*1a90*/  UIADD3.64 UR16, UPT, UPT, UR32, 0x80, URZ ;  /* 0x0000008020107897 */ /* 0x000fe4000fffe0ff */
[----:B------:R-:W-:Y:S02]  /*1aa0*/  UIADD3.64 UR28, UPT, UPT, UR34, 0x4, URZ ;  /* 0x00000004221c7897 */ /* 0x000fe4000fffe0ff */
[----:B------:R-:W-:Y:S01]  /*1ab0*/  UIADD3.64 UR30, UPT, UPT, UR32, 0x100, URZ ;  /* 0x00000100201e7897 */ /* 0x000fe2000fffe0ff */
[----:B------:R-:W-:Y:S01]  /*1ac0*/  UMOV UR36, 0x0 ;  /* 0x0000000000247882 */ /* 0x000fe20000000000 */
[----:B------:R-:W-:Y:S01]  /*1ad0*/  UMOV UR37, 0x4110010 ;  /* 0x0411001000257882 */ /* 0x000fe20000000000 */
[----:B------:R-:W-:Y:S01]  /*1ae0*/  UMOV UR7, 0x40004040 ;  /* 0x4000404000077882 */ /* 0x000fe20000000000 */
[----:B------:R-:W-:Y:S01]  /*1af0*/  UMOV UR11, 0x80004020 ;  /* 0x80004020000b7882 */ /* 0x000fe20000000000 */
[----:B------:R-:W-:Y:S01]  /*1b00*/  UMOV UR38, 0x0 ;  /* 0x0000000000267882 */ /* 0x000fe20000000000 */
[----:B------:R-:W-:Y:S01]  /*1b10*/  UMOV UR39, 0x4110010 ;  /* 0x0411001000277882 */ /* 0x000fe20000000000 */
[----:B------:R-:W-:Y:S01]  /*1b20*/  UMOV UR40, 0x0 ;  /* 0x0000000000287882 */ /* 0x000fe20000000000 */
[----:B------:R-:W-:Y:S01]  /*1b30*/  UMOV UR41, 0x4110010 ;  /* 0x0411001000297882 */ /* 0x000fe20000000000 */
[----:B------:R2:W-:Y:S01]  /*1b40*/  UTCQMMA gdesc[UR6], gdesc[UR10], tmem[UR23], tmem[UR36], idesc[UR37], !UPT ;  /* 0x00ff240a060075ea */ /* 0x0005e2000f800317 */
[----:B------:R-:W-:Y:S01]  /*1b50*/  UMOV UR42, 0x0 ;  /* 0x00000000002a7882 */ /* 0x000fe20000000000 */
[----:B------:R-:W-:Y:S01]  /*1b60*/  UMOV UR43, 0x4110010 ;  /* 0x04110010002b7882 */ /* 0x000fe20000000000 */
[----:B------:R2:W-:Y:S01]  /*1b70*/  UTCQMMA gdesc[UR34], gdesc[UR32], tmem[UR23], tmem[UR38], idesc[UR39], UPT ;  /* 0x00ff2620220075ea */ /* 0x0005e2000b800317 */
[----:B------:R2:W-:Y:S01]  /*1b80*/  UTCQMMA gdesc[UR4], gdesc[UR16], tmem[UR23], tmem[UR40], idesc[UR41], UPT ;  /* 0x00ff2810040075ea */ /* 0x0005e2000b800317 */
[----:B------:R2:W-:Y:S01]  /*1b90*/  UTCQMMA gdesc[UR28], gdesc[UR30], tmem[UR23], tmem[UR42], idesc[UR43], UPT ;  /* 0x00ff2a1e1c0075ea */ /* 0x0005e2000b800317 */
[----:B------:R-:W-:Y:S01]  /*1ba0*/  NOP ;  /* 0x0000000000007918 */ /* 0x000fe20000000000 */
.L_x_57:
[----:B------:R-:W-:Y:S01]  /*1bb0*/  ELECT P0, URZ, PT ;  /* 0x0000000000ff782f */ /* 0x000fe20003800000 */
[----:B--2---:R-:W-:Y:S01]  /*1bc0*/  UMOV UR4, UR12 ;  /* 0x0000000c00047c82 */ /* 0x004fe20008000000 */
[----:B------:R-:W-:Y:S02]  /*1bd0*/  UMOV UR5, URZ ;  /* 0x000000ff00057c82 */ /* 0x000fe40008000000 */
[----:B------:R-:W-:-:S13]  /*1be0*/  ISETP.LT.U32.AND P0, PT, R36, 0x20, P0 ;  /* 0x000000202400780c */ /* 0x000fda0000701070 */
[----:B------:R-:W-:Y:S01]  /*1bf0*/  VOTEU.ANY UP0, P0 ;  /* 0x0000000000ff7886 */ /* 0x000fe20000000100 */
[----:B------:R-:W-:Y:S01]  /*1c00*/  VOTEU.ANY UP1, P0 ;  /* 0x0000000000ff7886 */ /* 0x000fe20000020100 */
[----:B------:R-:W-:-:S03]  /*1c10*/  ISETP.GE.U32.AND P0, PT, R8, 0x81, PT ;  /* 0x000000810800780c */ /* 0x000fc60003f06070 */
[----:B------:R-:W-:Y:S02]  /*1c20*/  @UP0 UMOV UR4, UR4 ;  /* 0x0000000400040c82 */ /* 0x000fe40008000000 */
[----:B------:R2:W-:Y:S01]  /*1c30*/  @UP1 UTCBAR [UR4], URZ ;  /* 0x000000ff040013e9 */ /* 0x0005e200080000ff */
[----:B------:R-:W-:Y:S06]  /*1c40*/  BAR.SYNC.DEFER_BLOCKING 0x0 ;  /* 0x0000000000007b1d */ /* 0x000fec0000010000 */
[----:B------:R-:W3:Y:S02]  /*1c50*/  SYNCS.PHASECHK.TRANS64.TRYWAIT P1, [UR8+0x8010], RZ ;  /* 0x008010ffff0075a7 */ /* 0x000ee40008021108 */
[----:B--23--:R-:W-:Y:S05]  /*1c60*/  @!P1 BRA `(.L_x_58) ;  /* 0x0000000c00009947 */ /* 0x00cfea0003800000 */
.L_x_71:
[----:B------:R-:W-:Y:S01]  /*1c70*/  UMOV UR4, URZ ;  /* 0x000000ff00047c82 */ /* 0x000fe20008000000 */
[----:B------:R-:W-:Y:S05]  /*1c80*/  @!P0 BRA `(.L_x_55) ;  /* 0x0000000400548947 */ /* 0x000fea0003800000 */
[----:B------:R-:W2:Y:S01]  /*1c90*/  LDCU UR29, c[0x0][0x3a0] ;  /* 0x00007400ff1d77ac */ /* 0x000ea20008000800 */
[----:B------:R-:W-:Y:S01]  /*1ca0*/  UMOV UR9, 0x1 ;  /* 0x0000000100097882 */ /* 0x000fe20000000000 */
[----:B------:R-:W-:-:S05]  /*1cb0*/  UMOV UR14, 0x80 ;  /* 0x00000080000e7882 */ /* 0x000fca0000000000 */
.L_x_62:
[----:B------:R-:W-:Y:S01]  /*1cc0*/  BAR.SYNC.DEFER_BLOCKING 0x0 ;  /* 0x0000000000007b1d */ /* 0x000fe20000010000 */
[----:B------:R-:W-:Y:S01]  /*1cd0*/  ULEA UR28, UR9, UR8, 0x3 ;  /* 0x00000008091c7291 */ /* 0x000fe2000f8e18ff */
[----:B------:R-:W-:Y:S01]  /*1ce0*/  @!P3 IMAD.MOV.U32 R2, RZ, RZ, 0x4000 ;  /* 0x00004000ff02b424 */ /* 0x000fe200078e00ff */
[----:B------:R-:W-:Y:S01]  /*1cf0*/  ELECT P1, URZ, PT ;  /* 0x0000000000ff782f */ /* 0x000fe20003820000 */
[----:B------:R-:W-:-:S03]  /*1d00*/  ULEA UR12, UR9, UR8, 0xd ;  /* 0x00000008090c7291 */ /* 0x000fc6000f8e68ff */
[----:B------:R-:W-:Y:S02]  /*1d10*/  ISETP.LT.U32.AND P1, PT, R36, 0x20, P1 ;  /* 0x000000202400780c */ /* 0x000fe40000f21070 */
[----:B------:R-:W-:Y:S01]  /*1d20*/  ELECT P0, URZ, PT ;  /* 0x0000000000ff782f */ /* 0x000fe20003800000 */
[----:B------:R-:W-:-:S03]  /*1d30*/  UIADD3 UR16, UPT, UPT, UR12, 0x4000, URZ ;  /* 0x000040000c107890 */ /* 0x000fc6000fffe0ff */
[----:B------:R-:W-:Y:S01]  /*1d40*/  ISETP.LT.U32.AND P0, PT, R36, 0x20, P0 ;  /* 0x000000202400780c */ /* 0x000fe20000701070 */
[----:B------:R-:W-:Y:S01]  /*1d50*/  UMOV UR19, UR14 ;  /* 0x0000000e00137c82 */ /* 0x000fe20008000000 */
[----:B------:R-:W-:-:S05]  /*1d60*/  USHF.L.U32 UR5, UR4, 0x1f, URZ ;  /* 0x0000001f04057899 */ /* 0x000fca00080006ff */
[----:B------:R-:W-:Y:S01]  /*1d70*/  VOTEU.ANY UP0, P1 ;  /* 0x0000000000ff7886 */ /* 0x000fe20000800100 */
[----:B------:R3:W-:Y:S01]  /*1d80*/  @!P3 SYNCS.ARRIVE.TRANS64 RZ, [UR28+0x8000], R2 ;  /* 0x00800002ffffb9a7 */ /* 0x0007e2000800001c */
[----:B------:R4:W-:Y:S06]  /*1d90*/  MEMBAR.ALL.CTA ;  /* 0x0000000000007992 */ /* 0x0009ec0000008000 */
[----:B----4-:R-:W4:Y:S01]  /*1da0*/  FENCE.VIEW.ASYNC.S ;  /* 0x00000000000073c6 */ /* 0x010f220000000000 */
[----:B------:R-:W-:Y:S01]  /*1db0*/  @UP0 UIADD3 UR13, UPT, UPT, UR28, 0x8000, URZ ;  /* 0x000080001c0d0890 */ /* 0x000fe2000fffe0ff */
[----:B----4-:R-:W-:Y:S01]  /*1dc0*/  VOTEU.ANY UP0, P1 ;  /* 0x0000000000ff7886 */ /* 0x010fe20000800100 */
[----:B------:R-:W-:Y:S01]  /*1dd0*/  VOTEU.ANY UP1, P0 ;  /* 0x0000000000ff7886 */ /* 0x000fe20000020100 */
[----:B---3--:R-:W-:-:S04]  /*1de0*/  IMAD.U32 R2, RZ, RZ, UR5 ;  /* 0x00000005ff027e24 */ /* 0x008fc8000f8e00ff */
[----:B------:R-:W-:Y:S01]  /*1df0*/  @UP1 UIADD3 UR17, UPT, UPT, UR28, 0x8000, URZ ;  /* 0x000080001c111890 */ /* 0x000fe2000fffe0ff */
[----:B------:R-:W-:Y:S01]  /*1e00*/  VOTEU.ANY UP1, P0 ;  /* 0x0000000000ff7886 */ /* 0x000fe20000020100 */
[----:B------:R-:W-:Y:S06]  /*1e10*/  BAR.SYNC.DEFER_BLOCKING 0x0 ;  /* 0x0000000000007b1d */ /* 0x000fec0000010000 */
[----:B------:R3:W-:Y:S01]  /*1e20*/  @UP0 UTMALDG.2D [UR12], [UR24] ;  /* 0x0000000c180005b4 */ /* 0x0007e20008008000 */
[----:B------:R-:W-:Y:S01]  /*1e30*/  UISETP.NE.U32.AND UP0, UPT, UR22, URZ, UPT ;  /* 0x000000ff1600728c */ /* 0x000fe2000bf05070 */
[----:B------:R-:W-:Y:S06]  /*1e40*/  BAR.SYNC.DEFER_BLOCKING 0x0 ;  /* 0x0000000000007b1d */ /* 0x000fec0000010000 */
[----:B------:R3:W-:Y:S02]  /*1e50*/  @UP1 UTMALDG.2D [UR16], [UR26] ;  /* 0x000000101a0015b4 */ /* 0x0007e40008008000 */
[----:B------:R-:W-:Y:S06]  /*1e60*/  BAR.SYNC.DEFER_BLOCKING 0x0 ;  /* 0x0000000000007b1d */ /* 0x000fec0000010000 */
[----:B------:R-:W4:Y:S02]  /*1e70*/  SYNCS.PHASECHK.TRANS64.TRYWAIT P0, [UR28+0x8000], R2 ;  /* 0x00800002ff0075a7 */ /* 0x000f24000800111c */
[----:B---34-:R-:W-:Y:S05]  /*1e80*/  @!P0 BRA `(.L_x_59) ;  /* 0x0000000800848947 */ /* 0x018fea0003800000 */
.L_x_72:
        /* <DEDUP_REMOVED lines=11> */
[----:B------:R-:W-:Y:S02]  /*1f40*/  UIADD3 UR6, UP0, UPT, UR16, 0x2, URZ ;  /* 0x0000000210067890 */ /* 0x000fe4000ff1e0ff */
[----:B------:R-:W-:Y:S02]  /*1f50*/  UIADD3 UR32, UP1, UPT, UR30, 0x80, URZ ;  /* 0x000000801e207890 */ /* 0x000fe4000ff3e0ff */
[----:B------:R-:W-:Y:S02]  /*1f60*/  UIADD3 UR34, UP2, UPT, UR16, 0x4, URZ ;  /* 0x0000000410227890 */ /* 0x000fe4000ff5e0ff */
[----:B------:R-:W-:Y:S02]  /*1f70*/  UIADD3 UR36, UP3, UPT, UR30, 0x100, URZ ;  /* 0x000001001e247890 */ /* 0x000fe4000ff7e0ff */
[----:B------:R-:W-:-:S02]  /*1f80*/  UIADD3.X UR7, UPT, UPT, UR17, URZ, URZ, UP0, !UPT ;  /* 0x000000ff11077290 */ /* 0x000fc400087fe4ff */
[----:B------:R-:W-:Y:S02]  /*1f90*/  UIADD3.X UR33, UPT, UPT, UR31, URZ, URZ, UP1, !UPT ;  /* 0x000000ff1f217290 */ /* 0x000fe40008ffe4ff */
[----:B------:R-:W-:Y:S02]  /*1fa0*/  UIADD3.X UR35, UPT, UPT, UR17, URZ, URZ, UP2, !UPT ;  /* 0x000000ff11237290 */ /* 0x000fe400097fe4ff */
[----:B------:R-:W-:Y:S01]  /*1fb0*/  UIADD3.X UR37, UPT, UPT, UR31, URZ, URZ, UP3, !UPT ;  /* 0x000000ff1f257290 */ /* 0x000fe20009ffe4ff */
        /* <DEDUP_REMOVED lines=8> */
[----:B------:R3:W-:Y:S01]  /*2040*/  UTCQMMA gdesc[UR10], gdesc[UR12], tmem[UR23], tmem[UR38], idesc[UR39], UPT ;  /* 0x00ff260c0a0075ea */ /* 0x0007e2000b800317 */
[----:B------:R-:W-:Y:S01]  /*2050*/  UMOV UR44, 0x0 ;  /* 0x00000000002c7882 */ /* 0x000fe20000000000 */
[----:B------:R-:W-:Y:S01]  /*2060*/  UMOV UR45, 0x4110010 ;  /* 0x04110010002d7882 */ /* 0x000fe20000000000 */
[----:B------:R3:W-:Y:S01]  /*2070*/  UTCQMMA gdesc[UR16], gdesc[UR30], tmem[UR23], tmem[UR40], idesc[UR41], UPT ;  /* 0x00ff281e100075ea */ /* 0x0007e2000b800317 */
[----:B------:R3:W-:Y:S01]  /*2080*/  UTCQMMA gdesc[UR6], gdesc[UR32], tmem[UR23], tmem[UR42], idesc[UR43], UPT ;  /* 0x00ff2a20060075ea */ /* 0x0007e2000b800317 */
[----:B------:R3:W-:Y:S01]  /*2090*/  UTCQMMA gdesc[UR34], gdesc[UR36], tmem[UR23], tmem[UR44], idesc[UR45], UPT ;  /* 0x00ff2c24220075ea */ /* 0x0007e2000b800317 */
[----:B------:R-:W-:Y:S01]  /*20a0*/  NOP ;  /* 0x0000000000007918 */ /* 0x000fe20000000000 */
.L_x_60:
[----:B------:R-:W-:Y:S01]  /*20b0*/  ELECT P0, URZ, PT ;  /* 0x0000000000ff782f */ /* 0x000fe20003800000 */
[----:B---3--:R-:W-:-:S03]  /*20c0*/  UIADD3 UR6, UPT, UPT, UR28, 0x8010, URZ ;  /* 0x000080101c067890 */ /* 0x008fc6000fffe0ff */
[----:B------:R-:W-:Y:S01]  /*20d0*/  ISETP.LT.U32.AND P0, PT, R36, 0x20, P0 ;  /* 0x000000202400780c */ /* 0x000fe20000701070 */
[----:B------:R-:W-:-:S12]  /*20e0*/  UMOV UR7, URZ ;  /* 0x000000ff00077c82 */ /* 0x000fd80008000000 */
[----:B------:R-:W-:Y:S01]  /*20f0*/  VOTEU.ANY UP0, P0 ;  /* 0x0000000000ff7886 */ /* 0x000fe20000000100 */
[----:B------:R-:W-:-:S04]  /*2100*/  VOTEU.ANY UP1, P0 ;  /* 0x0000000000ff7886 */ /* 0x000fc80000020100 */
[----:B------:R-:W-:Y:S02]  /*2110*/  @UP0 UMOV UR6, UR6 ;  /* 0x0000000600060c82 */ /* 0x000fe40008000000 */
[----:B------:R3:W-:Y:S01]  /*2120*/  @UP1 UTCBAR [UR6], URZ ;  /* 0x000000ff060013e9 */ /* 0x0007e200080000ff */
[----:B------:R-:W-:Y:S06]  /*2130*/  BAR.SYNC.DEFER_BLOCKING 0x0 ;  /* 0x0000000000007b1d */ /* 0x000fec0000010000 */
[----:B------:R-:W4:Y:S02]  /*2140*/  SYNCS.PHASECHK.TRANS64.TRYWAIT P0, [UR28+0x8010], R2 ;  /* 0x00801002ff0075a7 */ /* 0x000f24000800111c */
[----:B---34-:R-:W-:Y:S05]  /*2150*/  @!P0 BRA `(.L_x_61) ;  /* 0x0000000400dc8947 */ /* 0x018fea0003800000 */
.L_x_73:
[----:B------:R-:W-:Y:S02]  /*2160*/  UIADD3 UR9, UPT, UPT, UR9, 0x1, URZ ;  /* 0x0000000109097890 */ /* 0x000fe4000fffe0ff */
[----:B------:R-:W-:Y:S02]  /*2170*/  UIADD3 UR14, UPT, UPT, UR14, 0x80, URZ ;  /* 0x000000800e0e7890 */ /* 0x000fe4000fffe0ff */
[----:B------:R-:W-:-:S04]  /*2180*/  UISETP.NE.U32.AND UP0, UPT, UR9, 0x2, UPT ;  /* 0x000000020900788c */ /* 0x000fc8000bf05070 */
[----:B------:R-:W-:Y:S02]  /*2190*/  USEL UR5, URZ, 0x1, UP0 ;  /* 0x00000001ff057887 */ /* 0x000fe40008000000 */
[----:B------:R-:W-:Y:S02]  /*21a0*/  USEL UR9, UR9, URZ, UP0 ;  /* 0x000000ff09097287 */ /* 0x000fe40008000000 */
[----:B--2---:R-:W-:Y:S02]  /*21b0*/  UISETP.GE.AND UP0, UPT, UR14, UR29, UPT ;  /* 0x0000001d0e00728c */ /* 0x004fe4000bf06270 */
[----:B------:R-:W-:-:S07]  /*21c0*/  ULOP3.LUT UR4, UR4, UR5, URZ, 0x3c, !UPT ;  /* 0x0000000504047292 */ /* 0x000fce000f8e3cff */
[----:B------:R-:W-:Y:S05]  /*21d0*/  BRA.U !UP0, `(.L_x_62) ;  /* 0xfffffff908b87547 */ /* 0x000fea000b83ffff */
.L_x_55:
[----:B----4-:R-:W-:Y:S01]  /*21e0*/  BAR.SYNC.DEFER_BLOCKING 0x0 ;  /* 0x0000000000007b1d */ /* 0x010fe20000010000 */
[----:B------:R-:W-:-:S05]  /*21f0*/  IMAD.SHL.U32 R2, R0, 0x20, RZ ;  /* 0x0000002000027824 */ /* 0x000fca00078e00ff */
[----:B------:R-:W-:Y:S04]  /*2200*/  BSSY.RECONVERGENT B3, `(.L_x_63) ;  /* 0x0000004000037945 */ /* 0x000fe80003800200 */
[----:B------:R-:W-:Y:S05]  /*2210*/  @P3 BRA `(.L_x_64) ;  /* 0x0000000000083947 */ /* 0x000fea0003800000 */
[----:B------:R-:W2:Y:S02]  /*2220*/  SYNCS.CCTL.IV [UR8+0x8000] ;  /* 0x00800000ff0079b1 */ /* 0x000ea40008000008 */
[----:B--2---:R-:W2:Y:S02]  /*2230*/  SYNCS.CCTL.IV [UR8+0x8010] ;  /* 0x00801000ff0079b1 */ /* 0x004ea40008000008 */
.L_x_64:
[----:B------:R-:W-:Y:S05]  /*2240*/  BSYNC.RECONVERGENT B3 ;  /* 0x0000000000037941 */ /* 0x000fea0003800200 */
.L_x_63:
[----:B--2---:R-:W-:Y:S06]  /*2250*/  BAR.SYNC.DEFER_BLOCKING 0x0 ;  /* 0x0000000000007b1d */ /* 0x004fec0000010000 */
[----:B------:R-:W-:Y:S04]  /*2260*/  BSSY.RECONVERGENT B3, `(.L_x_65) ;  /* 0x0000004000037945 */ /* 0x000fe80003800200 */
[----:B------:R-:W-:Y:S05]  /*2270*/  @P3 BRA `(.L_x_66) ;  /* 0x0000000000083947 */ /* 0x000fea0003800000 */
[----:B------:R-:W2:Y:S02]  /*2280*/  SYNCS.CCTL.IV [UR8+0x8008] ;  /* 0x00800800ff0079b1 */ /* 0x000ea40008000008 */
[----:B--2---:R-:W2:Y:S02]  /*2290*/  SYNCS.CCTL.IV [UR8+0x8018] ;  /* 0x00801800ff0079b1 */ /* 0x004ea40008000008 */
.L_x_66:
[----:B------:R-:W-:Y:S05]  /*22a0*/  BSYNC.RECONVERGENT B3 ;  /* 0x0000000000037941 */ /* 0x000fea0003800200 */
.L_x_65:
[----:B------:R-:W-:Y:S01]  /*22b0*/  USHF.L.U32 UR22, UR22, 0x15, URZ ;  /* 0x0000001516167899 */ /* 0x000fe200080006ff */
[----:B------:R-:W-:Y:S01]  /*22c0*/  IMAD.SHL.U32 R3, R0, 0x8, RZ ;  /* 0x0000000800037824 */ /* 0x000fe200078e00ff */
[----:B------:R-:W-:Y:S01]  /*22d0*/  LOP3.LUT R2, R2, 0xc00, RZ, 0xc0, !PT ;  /* 0x00000c0002027812 */ /* 0x000fe200078ec0ff */
[C---:B------:R-:W-:Y:S01]  /*22e0*/  IMAD.SHL.U32 R4, R0.reuse, 0x2, RZ ;  /* 0x0000000200047824 */ /* 0x040fe200078e00ff */
[----:B------:R-:W-:Y:S01]  /*22f0*/  ULOP3.LUT UR22, UR22, 0x600000, URZ, 0xc0, !UPT ;  /* 0x0060000016167892 */ /* 0x000fe2000f8ec0ff */
[----:B------:R-:W-:Y:S01]  /*2300*/  IMAD.SHL.U32 R0, R0, 0x40, RZ ;  /* 0x0000004000007824 */ /* 0x000fe200078e00ff */
[----:B------:R-:W-:Y:S02]  /*2310*/  LOP3.LUT R3, R2, 0x30, R3, 0xf8, !PT ;  /* 0x0000003002037812 */ /* 0x000fe400078ef803 */
[----:B------:R-:W-:Y:S01]  /*2320*/  ELECT P0, URZ, PT ;  /* 0x0000000000ff782f */ /* 0x000fe20003800000 */
[----:B------:R-:W-:Y:S01]  /*2330*/  UIADD3 UR22, UPT, UPT, UR23, UR22, URZ ;  /* 0x0000001617167290 */ /* 0x000fe2000fffe0ff */
[----:B------:R-:W-:Y:S01]  /*2340*/  LOP3.LUT R3, R3, 0x20, R4, 0x78, !PT ;  /* 0x0000002003037812 */ /* 0x000fe200078e7804 */
[----:B------:R-:W-:Y:S01]  /*2350*/  UMOV UR9, UR18 ;  /* 0x0000001200097c82 */ /* 0x000fe20008000000 */
[----:B------:R-:W-:Y:S01]  /*2360*/  ISETP.LT.U32.AND P0, PT, R36, 0x20, P0 ;  /* 0x000000202400780c */ /* 0x000fe20000701070 */
[----:B------:R-:W-:Y:S01]  /*2370*/  UMOV UR10, UR15 ;  /* 0x0000000f000a7c82 */ /* 0x000fe20008000000 */
[----:B------:R-:W-:-:S04]  /*2380*/  LOP3.LUT R0, R3, 0x3c0, R0, 0xf8, !PT ;  /* 0x000003c003007812 */ /* 0x000fc800078ef800 */
[----:B-----5:R-:W-:Y:S01]  /*2390*/  LDTM.16dp32bit_t0_t15.x32 R4, tmem[UR22] ;  /* 0x00000016000479ee */ /* 0x020fe20008a80000 */
[----:B------:R-:W3:Y:S01]  /*23a0*/  LDTM.16dp32bit_t16_t31.x32 R4, tmem[UR22+0x20] ;  /* 0x00002016000479ee */ /* 0x000ee20008aa0000 */
[----:B------:R-:W-:Y:S01]  /*23b0*/  LOP3.LUT R2, R0, 0x10, RZ, 0x3c, !PT ;  /* 0x0000001000027812 */ /* 0x000fe200078e3cff */
[----:B------:R-:W-:-:S04]  /*23c0*/  NOP ;  /* 0x0000000000007918 */ /* 0x000fc80000000000 */
[----:B---3--:R-:W-:Y:S01]  /*23d0*/  VOTEU.ANY UP1, P0 ;  /* 0x0000000000ff7886 */ /* 0x008fe20000020100 */
[----:B------:R-:W-:Y:S01]  /*23e0*/  VOTEU.ANY UP0, P0 ;  /* 0x0000000000ff7886 */ /* 0x000fe20000000100 */
[----:B------:R-:W-:Y:S02]  /*23f0*/  F2FP.SATFINITE.E4M3.F32.PACK_AB_MERGE_C R6, R7, R6, RZ ;  /* 0x000000060706723e */ /* 0x000fe400048070ff */
[----:B------:R-:W-:Y:S02]  /*2400*/  F2FP.SATFINITE.E4M3.F32.PACK_AB_MERGE_C R10, R11, R10, RZ ;  /* 0x0000000a0b0a723e */ /* 0x000fe400048070ff */
[----:B------:R-:W-:Y:S02]  /*2410*/  F2FP.SATFINITE.E4M3.F32.PACK_AB_MERGE_C R14, R15, R14, RZ ;  /* 0x0000000e0f0e723e */ /* 0x000fe400048070ff */
[----:B------:R-:W-:Y:S02]  /*2420*/  F2FP.SATFINITE.E4M3.F32.PACK_AB_MERGE_C R7, R19, R18, RZ ;  /* 0x000000121307723e */ /* 0x000fe400048070ff */
[----:B------:R-:W-:-:S02]  /*2430*/  F2FP.SATFINITE.E4M3.F32.PACK_AB_MERGE_C R22, R23, R22, RZ ;  /* 0x000000161716723e */ /* 0x000fc400048070ff */
[----:B------:R-:W-:Y:S02]  /*2440*/  F2FP.SATFINITE.E4M3.F32.PACK_AB_MERGE_C R26, R27, R26, RZ ;  /* 0x0000001a1b1a723e */ /* 0x000fe400048070ff */
[----:B------:R-:W-:Y:S02]  /*2450*/  F2FP.SATFINITE.E4M3.F32.PACK_AB_MERGE_C R30, R31, R30, RZ ;  /* 0x0000001e1f1e723e */ /* 0x000fe400048070ff */
[----:B------:R-:W-:Y:S02]  /*2460*/  F2FP.SATFINITE.E4M3.F32.PACK_AB_MERGE_C R34, R35, R34, RZ ;  /* 0x000000222322723e */ /* 0x000fe400048070ff */
[----:B------:R-:W-:Y:S02]  /*2470*/  F2FP.SATFINITE.E4M3.F32.PACK_AB_MERGE_C R4, R5, R4, R6 ;  /* 0x000000040504723e */ /* 0x000fe40004807006 */
[----:B------:R-:W-:Y:S02]  /*2480*/  F2FP.SATFINITE.E4M3.F32.PACK_AB_MERGE_C R5, R9, R8, R10 ;  /* 0x000000080905723e */ /* 0x000fe4000480700a */
[----:B------:R-:W-:-:S02]  /*2490*/  F2FP.SATFINITE.E4M3.F32.PACK_AB_MERGE_C R6, R13, R12, R14 ;  /* 0x0000000c0d06723e */ /* 0x000fc4000480700e */
[----:B------:R-:W-:Y:S02]  /*24a0*/  F2FP.SATFINITE.E4M3.F32.PACK_AB_MERGE_C R7, R17, R16, R7 ;  /* 0x000000101107723e */ /* 0x000fe40004807007 */
[----:B------:R-:W-:Y:S02]  /*24b0*/  F2FP.SATFINITE.E4M3.F32.PACK_AB_MERGE_C R20, R21, R20, R22 ;  /* 0x000000141514723e */ /* 0x000fe40004807016 */
[----:B------:R-:W-:Y:S01]  /*24c0*/  F2FP.SATFINITE.E4M3.F32.PACK_AB_MERGE_C R21, R25, R24, R26 ;  /* 0x000000181915723e */ /* 0x000fe2000480701a */
[----:B--2---:R2:W-:Y:S01]  /*24d0*/  STS.128 [R0+UR8], R4 ;  /* 0x0000000400007988 */ /* 0x0045e20008000c08 */
[----:B------:R-:W-:Y:S02]  /*24e0*/  F2FP.SATFINITE.E4M3.F32.PACK_AB_MERGE_C R22, R29, R28, R30 ;  /* 0x0000001c1d16723e */ /* 0x000fe4000480701e */
[----:B------:R-:W-:-:S05]  /*24f0*/  F2FP.SATFINITE.E4M3.F32.PACK_AB_MERGE_C R23, R33, R32, R34 ;  /* 0x000000202117723e */ /* 0x000fca0004807022 */
[----:B------:R2:W-:Y:S01]  /*2500*/  STS.128 [R2+UR8], R20 ;  /* 0x0000001402007988 */ /* 0x0005e20008000c08 */
[----:B------:R3:W-:Y:S06]  /*2510*/  MEMBAR.ALL.CTA ;  /* 0x0000000000007992 */ /* 0x0007ec0000008000 */
[----:B---3--:R-:W3:Y:S02]  /*2520*/  FENCE.VIEW.ASYNC.S ;  /* 0x00000000000073c6 */ /* 0x008ee40000000000 */
[----:B---3--:R-:W-:Y:S06]  /*2530*/  BAR.SYNC.DEFER_BLOCKING 0x0 ;  /* 0x0000000000007b1d */ /* 0x008fec0000010000 */
[----:B------:R2:W-:Y:S01]  /*2540*/  @UP1 UTMASTG.2D [UR8], [UR20] ;  /* 0x00000008140013b5 */ /* 0x0005e20008008000 */
[----:B------:R0:W-:Y:S01]  /*2550*/  UTMACMDFLUSH ;  /* 0x00000000000079b7 */ /* 0x0001e20000000000 */
[----:B------:R-:W-:-:S04]  /*2560*/  DEPBAR.LE SB0, 0x0 ;  /* 0x000080000000791a */ /* 0x000fc80000000000 */
[----:B------:R-:W-:Y:S08]  /*2570*/  BAR.SYNC.DEFER_BLOCKING 0x0 ;  /* 0x0000000000007b1d */ /* 0x000ff00000010000 */
[----:B------:R-:W-:Y:S06]  /*2580*/  BAR.SYNC.DEFER_BLOCKING 0x0 ;  /* 0x0000000000007b1d */ /* 0x000fec0000010000 */
[----:B--2---:R-:W-:Y:S05]  /*2590*/  @P2 BRA `(.L_x_67) ;  /* 0x0000000000a02947 */ /* 0x004fea0003800000 */
[----:B------:R-:W2:Y:S01]  /*25a0*/  S2UR UR5, SR_CgaCtaId ;  /* 0x00000000000579c3 */ /* 0x000ea20000008800 */
[----:B------:R-:W-:Y:S01]  /*25b0*/  NOP ;  /* 0x0000000000007918 */ /* 0x000fe20000000000 */
[----:B------:R-:W-:Y:S01]  /*25c0*/  UMOV UR4, 0x50 ;  /* 0x0000005000047882 */ /* 0x000fe20000000000 */
[----:B------:R-:W-:Y:S02]  /*25d0*/  IMAD.U32 R0, RZ, RZ, UR23 ;  /* 0x00000017ff007e24 */ /* 0x000fe4000f8e00ff */
[----:B------:R-:W-:Y:S02]  /*25e0*/  IMAD.MOV.U32 R3, RZ, RZ, 0x3 ;  /* 0x00000003ff037424 */ /* 0x000fe400078e00ff */
[----:B------:R-:W-:Y:S01]  /*25f0*/  IMAD.MOV.U32 R7, RZ, RZ, 0x1 ;  /* 0x00000001ff077424 */ /* 0x000fe200078e00ff */
[----:B------:R-:W-:-:S04]  /*2600*/  LOP3.LUT R0, R0, 0xffff, RZ, 0xc0, !PT ;  /* 0x0000ffff00007812 */ /* 0x000fc800078ec0ff */
[----:B------:R-:W-:-:S05]  /*2610*/  SHF.R.U32.HI R0, RZ, 0x5, R0 ;  /* 0x00000005ff007819 */ /* 0x000fca0000011600 */
[----:B------:R-:W-:Y:S01]  /*2620*/  VIADD R2, R0, 0x10 ;  /* 0x0000001000027836 */ /* 0x000fe20000000000 */
[----:B------:R-:W-:Y:S01]  /*2630*/  SHF.L.U32 R0, R3, R0, RZ ;  /* 0x0000000003007219 */ /* 0x000fe200000006ff */
[----:B--2---:R-:W-:-:S03]  /*2640*/  ULEA UR6, UR5, UR4, 0x18 ;  /* 0x0000000405067291 */ /* 0x004fc6000f8ec0ff */
[----:B------:R-:W-:-:S04]  /*2650*/  SHF.L.U32 R3, R7, R2, RZ ;  /* 0x0000000207037219 */ /* 0x000fc800000006ff */
[----:B------:R-:W-:Y:S02]  /*2660*/  LOP3.LUT R0, R3, R0, RZ, 0xfc, !PT ;  /* 0x0000000003007212 */ /* 0x000fe400078efcff */
[----:B------:R-:W2:Y:S02]  /*2670*/  LDS R5, [UR6] ;  /* 0x00000006ff057984 */ /* 0x000ea40008000800 */
[C---:B------:R-:W-:Y:S02]  /*2680*/  LOP3.LUT R2, R0.reuse, 0xffff, RZ, 0xc0, !PT ;  /* 0x0000ffff00027812 */ /* 0x040fe400078ec0ff */
[----:B--2---:R-:W-:-:S04]  /*2690*/  LOP3.LUT R3, R0, 0xffff, R5, 0x80, !PT ;  /* 0x0000ffff00037812 */ /* 0x004fc800078e8005 */
[----:B------:R-:W-:-:S13]  /*26a0*/  ISETP.NE.AND P0, PT, R3, R2, PT ;  /* 0x000000020300720c */ /* 0x000fda0003f05270 */
[----:B------:R-:W-:Y:S05]  /*26b0*/  @P0 BRA `(.L_x_68) ;  /* 0x0000000000500947 */ /* 0x000fea0003800000 */
[----:B------:R-:W-:Y:S02]  /*26c0*/  SHF.R.U32.HI R5, RZ, 0x10, R5 ;  /* 0x00000010ff057819 */ /* 0x000fe40000011605 */
[----:B------:R-:W-:-:S04]  /*26d0*/  SHF.R.U32.HI R2, RZ, 0x10, R0 ;  /* 0x00000010ff027819 */ /* 0x000fc80000011600 */
[----:B------:R-:W-:-:S04]  /*26e0*/  LOP3.LUT R5, R5, R2, RZ, 0xc0, !PT ;  /* 0x0000000205057212 */ /* 0x000fc800078ec0ff */
[----:B------:R-:W-:-:S13]  /*26f0*/  ISETP.NE.AND P0, PT, R5, R2, PT ;  /* 0x000000020500720c */ /* 0x000fda0003f05270 */
[----:B------:R-:W-:Y:S05]  /*2700*/  @P0 BRA `(.L_x_69) ;  /* 0x0000000000300947 */ /* 0x000fea0003800000 */
[----:B------:R-:W-:Y:S01]  /*2710*/  R2UR UR4, R0 ;  /* 0x00000000000472ca */ /* 0x000fe200000e0000 */
[----:B------:R-:W-:Y:S01]  /*2720*/  VOTEU.ANY UR5, UPT, PT ;  /* 0x0000000000057886 */ /* 0x000fe200038e0100 */
[----:B------:R-:W2:Y:S01]  /*2730*/  S2R R0, SR_LANEID ;  /* 0x0000000000007919 */ /* 0x000ea20000000000 */
[----:B------:R-:W-:-:S10]  /*2740*/  UFLO.U32 UR5, UR5 ;  /* 0x00000005000572bd */ /* 0x000fd400080e0000 */
[----:B------:R-:W-:-:S06]  /*2750*/  ULOP3.LUT UR4, URZ, UR4, URZ, 0x33, !UPT ;  /* 0x00000004ff047292 */ /* 0x000fcc000f8e33ff */
[----:B------:R-:W-:-:S04]  /*2760*/  IMAD.U32 R2, RZ, RZ, UR4 ;  /* 0x00000004ff027e24 */ /* 0x000fc8000f8e00ff */
[----:B------:R-:W3:Y:S02]  /*2770*/  REDUX UR7, R2 ;  /* 0x00000000020773c4 */ /* 0x000ee40000000000 */
[----:B------:R4:W-:Y:S01]  /*2780*/  UTCATOMSWS.AND URZ, UR4 ;  /* 0x0000000400ff79e3 */ /* 0x0009e20008000000 */
[----:B--2---:R-:W-:Y:S01]  /*2790*/  ISETP.EQ.U32.AND P0, PT, R0, UR5, PT ;  /* 0x0000000500007c0c */ /* 0x004fe2000bf02070 */
[----:B---3--:R-:W-:-:S12]  /*27a0*/  IMAD.U32 R0, RZ, RZ, UR7 ;  /* 0x00000007ff007e24 */ /* 0x008fd8000f8e00ff */
[----:B------:R4:W-:Y:S01]  /*27b0*/  @P0 ATOMS.AND RZ, [UR6], R0 ;  /* 0x00000000ffff098c */ /* 0x0009e2000a800006 */
[----:B------:R-:W-:Y:S05]  /*27c0*/  BRA `(.L_x_67) ;  /* 0x0000000000147947 */ /* 0x000fea0003800000 */
.L_x_69:
[----:B------:R-:W-:-:S07]  /*27d0*/  MOV R2, 0x27f0 ;  /* 0x000027f000027802 */ /* 0x000fce0000000f00 */
[----:B-1----:R-:W-:Y:S05]  /*27e0*/  CALL.REL.NOINC `($__internal_0_$__cuda_sm10x_tcgen05_guardrail_trap_col_being_dealloced_not_returned_by_alloc) ;  /* 0x0000000000447944 */ /* 0x002fea0003c00000 */
[----:B------:R-:W-:Y:S05]  /*27f0*/  BRA `(.L_x_67) ;  /* 0x0000000000087947 */ /* 0x000fea0003800000 */
.L_x_68:
[----:B------:R-:W-:-:S07]  /*2800*/  MOV R2, 0x2820 ;  /* 0x0000282000027802 */ /* 0x000fce0000000f00 */
[----:B-1----:R-:W-:Y:S05]  /*2810*/  CALL.REL.NOINC `($__internal_2_$__cuda_sm10x_tcgen05_guardrail_trap_unallocated_columns_being_dealloced) ;  /* 0x0000000000507944 */ /* 0x002fea0003c00000 */
.L_x_67:
[----:B------:R-:W-:Y:S01]  /*2820*/  NOP ;  /* 0x0000000000007918 */ /* 0x000fe20000000000 */
[----:B----4-:R-:W-:Y:S05]  /*2830*/  EXIT ;  /* 0x000000000000794d */ /* 0x010fea0003800000 */
.L_x_56:
[----:B------:R-:W2:Y:S02]  /*2840*/  SYNCS.PHASECHK.TRANS64.TRYWAIT P0, [UR8+0x8000], RZ ;  /* 0x008000ffff0075a7 */ /* 0x000ea40008001108 */
[----:B--2---:R-:W-:Y:S05]  /*2850*/  @!P0 BRA `(.L_x_56) ;  /* 0xfffffffc00f88947 */ /* 0x004fea000383ffff */
[----:B------:R-:W-:Y:S05]  /*2860*/  BRA `(.L_x_70) ;  /* 0xfffffff000587947 */ /* 0x000fea000383ffff */
.L_x_58:
[----:B------:R-:W2:Y:S02]  /*2870*/  SYNCS.PHASECHK.TRANS64.TRYWAIT P1, [UR8+0x8010], RZ ;  /* 0x008010ffff0075a7 */ /* 0x000ea40008021108 */
[----:B--2---:R-:W-:Y:S05]  /*2880*/  @!P1 BRA `(.L_x_58) ;  /* 0xfffffffc00f89947 */ /* 0x004fea000383ffff */
[----:B------:R-:W-:Y:S05]  /*2890*/  BRA `(.L_x_71) ;  /* 0xfffffff000f47947 */ /* 0x000fea000383ffff */
.L_x_59:
[----:B------:R-:W3:Y:S02]  /*28a0*/  SYNCS.PHASECHK.TRANS64.TRYWAIT P0, [UR28+0x8000], R2 ;  /* 0x00800002ff0075a7 */ /* 0x000ee4000800111c */
[----:B---3--:R-:W-:Y:S05]  /*28b0*/  @!P0 BRA `(.L_x_59) ;  /* 0xfffffffc00f88947 */ /* 0x008fea000383ffff */
[----:B------:R-:W-:Y:S05]  /*28c0*/  BRA `(.L_x_72) ;  /* 0xfffffff400707947 */ /* 0x000fea000383ffff */
.L_x_61:
[----:B------:R-:W3:Y:S02]  /*28d0*/  SYNCS.PHASECHK.TRANS64.TRYWAIT P0, [UR28+0x8010], R2 ;  /* 0x00801002ff0075a7 */ /* 0x000ee4000800111c */
[----:B---3--:R-:W-:Y:S05]  /*28e0*/  @!P0 BRA `(.L_x_61) ;  /* 0xfffffffc00f88947 */ /* 0x008fea000383ffff */
[----:B------:R-:W-:Y:S05]  /*28f0*/  BRA `(.L_x_73) ;  /* 0xfffffff800187947 */ /* 0x000fea000383ffff */
        .weak           $__internal_0_$__cuda_sm10x_tcgen05_guardrail_trap_col_being_dealloced_not_returned_by_alloc
        .type           $__internal_0_$__cuda_sm10x_tcgen05_guardrail_trap_col_being_dealloced_not_returned_by_alloc,@function
        .size           $__internal_0_$__cuda_sm10x_tcgen05_guardrail_trap_col_being_dealloced_not_returned_by_alloc,($__internal_1_$__cuda_sm10x_tcgen05_guardrail_trap_phase_invalid_during_alloc - $__internal_0_$__cuda_sm10x_tcgen05_guardrail_trap_col_being_dealloced_not_returned_by_alloc)
$__internal_0_$__cuda_sm10x_tcgen05_guardrail_trap_col_being_dealloced_not_returned_by_alloc:
[----:B------:R-:W-:Y:S05]  /*2900*/  BPT.TRAP 0x1 ;  /* 0x000000040000795c */ /* 0x000fea0000300000 */
[----:B------:R-:W-:-:S04]  /*2910*/  IMAD.MOV.U32 R3, RZ, RZ, 0x0 ;  /* 0x00000000ff037424 */ /* 0x000fc800078e00ff */
[----:B------:R-:W-:Y:S05]  /*2920*/  RET.REL.NODEC R2 `(gluon_tcgen05) ;  /* 0xffffffd402b47950 */ /* 0x000fea0003c3ffff */
        .weak           $__internal_1_$__cuda_sm10x_tcgen05_guardrail_trap_phase_invalid_during_alloc
        .type           $__internal_1_$__cuda_sm10x_tcgen05_guardrail_trap_phase_invalid_during_alloc,@function
        .size           $__internal_1_$__cuda_sm10x_tcgen05_guardrail_trap_phase_invalid_during_alloc,($__internal_2_$__cuda_sm10x_tcgen05_guardrail_trap_unallocated_columns_being_dealloced - $__internal_1_$__cuda_sm10x_tcgen05_guardrail_trap_phase_invalid_during_alloc)
$__internal_1_$__cuda_sm10x_tcgen05_guardrail_trap_phase_invalid_during_alloc:
[----:B------:R-:W-:Y:S05]  /*2930*/  BPT.TRAP 0x1 ;  /* 0x000000040000795c */ /* 0x000fea0000300000 */
[----:B------:R-:W-:-:S04]  /*2940*/  IMAD.MOV.U32 R3, RZ, RZ, 0x0 ;  /* 0x00000000ff037424 */ /* 0x000fc800078e00ff */
[----:B------:R-:W-:Y:S05]  /*2950*/  RET.REL.NODEC R2 `(gluon_tcgen05) ;  /* 0xffffffd402a87950 */ /* 0x000fea0003c3ffff */
        .weak           $__internal_2_$__cuda_sm10x_tcgen05_guardrail_trap_unallocated_columns_being_dealloced
        .type           $__internal_2_$__cuda_sm10x_tcgen05_guardrail_trap_unallocated_columns_being_dealloced,@function
        .size           $__internal_2_$__cuda_sm10x_tcgen05_guardrail_trap_unallocated_columns_being_dealloced,(.L_x_77 - $__internal_2_$__cuda_sm10x_tcgen05_guardrail_trap_unallocated_columns_being_dealloced)
$__internal_2_$__cuda_sm10x_tcgen05_guardrail_trap_unallocated_columns_being_dealloced:
[----:B------:R-:W-:Y:S05]  /*2960*/  BPT.TRAP 0x1 ;  /* 0x000000040000795c */ /* 0x000fea0000300000 */
[----:B------:R-:W-:-:S04]  /*2970*/  IMAD.MOV.U32 R3, RZ, RZ, 0x0 ;  /* 0x00000000ff037424 */ /* 0x000fc800078e00ff */
[----:B------:R-:W-:Y:S05]  /*2980*/  RET.REL.NODEC R2 `(gluon_tcgen05) ;  /* 0xffffffd4029c7950 */ /* 0x000fea0003c3ffff */
.L_x_74:
[----:B------:R-:W-:-:S00]  /*2990*/  BRA `(.L_x_74) ;  /* 0xfffffffc00fc7947 */ /* 0x000fc0000383ffff */
[----:B------:R-:W-:-:S00]  /*29a0*/  NOP ;  /* 0x0000000000007918 */ /* 0x000fc00000000000 */
        /* <DEDUP_REMOVED lines=13> */
.L_x_77:


//--------------------- .nv.shared.gluon_tcgen05  --------------------------
	.section	.nv.shared.gluon_tcgen05,"aw",@nobits
	.sectionflags	@""
	.align	16
	.zero		1024


//--------------------- .nv.shared.reserved.0     --------------------------
	.section	.nv.shared.reserved.0,"aw",@nobits
	.align	8
	.weak		__nv_reservedSMEM_offset_0_alias
	.size		__nv_reservedSMEM_offset_0_alias, 0, 64
	.other		__nv_reservedSMEM_offset_0_alias,@"STO_CUDA_RESERVED_SHARED STV_DEFAULT"
__nv_reservedSMEM_offset_0_alias:
	.zero		0
.nv.shared.reserved.0:
	.zero		64
	.weak		__nv_reservedSMEM_allocation_phase
	.type		__nv_reservedSMEM_allocation_phase,@object
	.size		__nv_reservedSMEM_allocation_phase,(.L_0 - __nv_reservedSMEM_allocation_phase)
__nv_reservedSMEM_allocation_phase:
	.zero		1
.L_0:
	.zero		7
	.weak		__nv_reservedSMEM_devtool_atexit_pc
	.type		__nv_reservedSMEM_devtool_atexit_pc,@object
	.size		__nv_reservedSMEM_devtool_atexit_pc,(__nv_reservedSMEM_allocation_mask - __nv_reservedSMEM_devtool_atexit_pc)
__nv_reservedSMEM_devtool_atexit_pc:
	.zero		8
	.weak		__nv_reservedSMEM_allocation_mask
	.type		__nv_reservedSMEM_allocation_mask,@object
	.size		__nv_reservedSMEM_allocation_mask,(.L_2 - __nv_reservedSMEM_allocation_mask)
__nv_reservedSMEM_allocation_mask:
	.zero		4
.L_2:


//--------------------- .nv.constant0.gluon_tcgen05 --------------------------
	.section	.nv.constant0.gluon_tcgen05,"a",@progbits
	.sectionflags	@""
	.align	4
.nv.constant0.gluon_tcgen05:
	.zero		976


//--------------------- SYMBOLS --------------------------

	.type		.nv.reservedSmem.offset0,@object
	.size		.nv.reservedSmem.offset0,0x4
	.type		.nv.reservedSmem.cap,@object
	.size		.nv.reservedSmem.cap,0x4
